	.target	sm_100a

	.elftype	@"ET_EXEC"


//--------------------- .note.nv.tkinfo           --------------------------
	.section	.note.nv.tkinfo,"",@"SHT_NOTE"
	.sectionflags	@"SHF_NOTE_NV_TKINFO"
	.tkinfo
        /*0018*/ 	.word	0x00000002
        /*0030*/ 	.string	""
        /*0030*/ 	.string	"ptxas"
        /*0030*/ 	.string	"Cuda compilation tools, release 13.0, V13.0.88"
        /*0030*/ 	.string	"Build cuda_13.0.r13.0/compiler.36424714_0"
        /*0030*/ 	.string	"-arch sm_100a -m 64 "



//--------------------- .note.nv.cuinfo           --------------------------
	.section	.note.nv.cuinfo,"",@"SHT_NOTE"
	.sectionflags	@"SHF_NOTE_NV_CUINFO"
        /*0018*/ 	.short	0x0002
        /*001a*/ 	.short	0x0064
        /*001c*/ 	.short	0x0082
	.zero		2


//--------------------- .nv.info                  --------------------------
	.section	.nv.info,"",@"SHT_CUDA_INFO"
	.align	4


	//----- nvinfo : EIATTR_REGCOUNT
	.align		4
        /*0000*/ 	.byte	0x04, 0x2f
        /*0002*/ 	.short	(.L_19 - .L_18)
	.align		4
.L_18:
        /*0004*/ 	.word	index@(_ZN7cutlass13device_kernelINS_4gemm6kernel13GemmUniversalIN4cute5tupleIJiiiiEEENS1_10collective13CollectiveMmaINS1_35MainloopSm100TmaUmmaWarpSpecializedILi4ELi2ELi4ENS5_IJNS4_1CILi2EEENSA_ILi1EEESC_EEEEENS5_IJNSA_ILi128EEESF_NSA_ILi32EEEEEENS_10bfloat16_tENS5_IJlSC_lEEESI_SJ_NS4_8TiledMMAINS4_8MMA_AtomIJNS4_26SM100_MMA_F16BF16_2x1SM_SSISI_SI_fLi128ELi128ELNS4_4UMMA5MajorE0ELSO_0ELNSN_7ScaleInE0ELSP_0EEEEEENS4_6LayoutINS5_IJSC_SC_SC_EEENS5_IJNSA_ILi0EEESU_SU_EEEEENS5_IJNS4_10UnderscoreESX_SX_EEEEENS4_18SM100_TMA_2SM_LOADENS4_14ComposedLayoutINS4_7SwizzleILi2ELi4ELi3EEENS4_18smem_ptr_flag_bitsILi16EEENSS_INS5_IJNSA_ILi8EEESG_EEENS5_IJSG_SC_EEEEEEEvNS4_8identityES10_S1A_vS1B_EENS_8epilogue10collective18CollectiveEpilogueINS1D_23Sm100TmaWarpSpecializedILi4ELi2ELi16ELb1ELb0EEEJNS5_IJNSA_ILi64EEESF_SG_EEENS5_IJNSS_IS1I_SC_EENSS_INS5_IJNSA_ILi16EEESB_EEENS5_IJSC_S1I_EEEEEEEESI_SJ_SI_SJ_NS1D_6fusion15FusionCallbacksIS1H_NS1Q_17LinearCombinationISI_fSI_fLNS_15FloatRoundStyleE2EEES1J_S1P_JEEENS4_5SM1004TMEM4LOAD26SM100_TMEM_LOAD_32dp32b16xENS4_13SM90_TMA_LOADENS11_INS12_ILi1ELi4ELi3EEES15_NSS_INS5_IJS16_S1L_EEENS5_IJS1L_SC_EEEEEEENS4_39AutoVectorizingCopyWithAssumedAlignmentILi128EEENS4_14SM90_TMA_STOREES25_S27_S27_EEEvvEEEEvNT_6ParamsE)
        /*0008*/ 	.word	0x0000005b


	//----- nvinfo : EIATTR_FRAME_SIZE
	.align		4
.L_19:
        /*000c*/ 	.byte	0x04, 0x11
        /*000e*/ 	.short	(.L_21 - .L_20)
	.align		4
.L_20:
        /*0010*/ 	.word	index@($__internal_2_$__cuda_sm10x_tcgen05_guardrail_trap_unallocated_columns_being_dealloced)
        /*0014*/ 	.word	0x00000000


	//----- nvinfo : EIATTR_FRAME_SIZE
	.align		4
.L_21:
        /*0018*/ 	.byte	0x04, 0x11
        /*001a*/ 	.short	(.L_23 - .L_22)
	.align		4
.L_22:
        /*001c*/ 	.word	index@($__internal_1_$__cuda_sm10x_tcgen05_guardrail_trap_phase_invalid_during_alloc)
        /*0020*/ 	.word	0x00000000


	//----- nvinfo : EIATTR_FRAME_SIZE
	.align		4
.L_23:
        /*0024*/ 	.byte	0x04, 0x11
        /*0026*/ 	.short	(.L_25 - .L_24)
	.align		4
.L_24:
        /*0028*/ 	.word	index@($__internal_0_$__cuda_sm10x_tcgen05_guardrail_trap_col_being_dealloced_not_returned_by_alloc)
        /*002c*/ 	.word	0x00000000


	//----- nvinfo : EIATTR_FRAME_SIZE
	.align		4
.L_25:
        /*0030*/ 	.byte	0x04, 0x11
        /*0032*/ 	.short	(.L_27 - .L_26)
	.align		4
.L_26:
        /*0034*/ 	.word	index@(_ZN7cutlass13device_kernelINS_4gemm6kernel13GemmUniversalIN4cute5tupleIJiiiiEEENS1_10collective13CollectiveMmaINS1_35MainloopSm100TmaUmmaWarpSpecializedILi4ELi2ELi4ENS5_IJNS4_1CILi2EEENSA_ILi1EEESC_EEEEENS5_IJNSA_ILi128EEESF_NSA_ILi32EEEEEENS_10bfloat16_tENS5_IJlSC_lEEESI_SJ_NS4_8TiledMMAINS4_8MMA_AtomIJNS4_26SM100_MMA_F16BF16_2x1SM_SSISI_SI_fLi128ELi128ELNS4_4UMMA5MajorE0ELSO_0ELNSN_7ScaleInE0ELSP_0EEEEEENS4_6LayoutINS5_IJSC_SC_SC_EEENS5_IJNSA_ILi0EEESU_SU_EEEEENS5_IJNS4_10UnderscoreESX_SX_EEEEENS4_18SM100_TMA_2SM_LOADENS4_14ComposedLayoutINS4_7SwizzleILi2ELi4ELi3EEENS4_18smem_ptr_flag_bitsILi16EEENSS_INS5_IJNSA_ILi8EEESG_EEENS5_IJSG_SC_EEEEEEEvNS4_8identityES10_S1A_vS1B_EENS_8epilogue10collective18CollectiveEpilogueINS1D_23Sm100TmaWarpSpecializedILi4ELi2ELi16ELb1ELb0EEEJNS5_IJNSA_ILi64EEESF_SG_EEENS5_IJNSS_IS1I_SC_EENSS_INS5_IJNSA_ILi16EEESB_EEENS5_IJSC_S1I_EEEEEEEESI_SJ_SI_SJ_NS1D_6fusion15FusionCallbacksIS1H_NS1Q_17LinearCombinationISI_fSI_fLNS_15FloatRoundStyleE2EEES1J_S1P_JEEENS4_5SM1004TMEM4LOAD26SM100_TMEM_LOAD_32dp32b16xENS4_13SM90_TMA_LOADENS11_INS12_ILi1ELi4ELi3EEES15_NSS_INS5_IJS16_S1L_EEENS5_IJS1L_SC_EEEEEEENS4_39AutoVectorizingCopyWithAssumedAlignmentILi128EEENS4_14SM90_TMA_STOREES25_S27_S27_EEEvvEEEEvNT_6ParamsE)
        /*0038*/ 	.word	0x00000000


	//----- nvinfo : EIATTR_MIN_STACK_SIZE
	.align		4
.L_27:
        /*003c*/ 	.byte	0x04, 0x12
        /*003e*/ 	.short	(.L_29 - .L_28)
	.align		4
.L_28:
        /*0040*/ 	.word	index@(_ZN7cutlass13device_kernelINS_4gemm6kernel13GemmUniversalIN4cute5tupleIJiiiiEEENS1_10collective13CollectiveMmaINS1_35MainloopSm100TmaUmmaWarpSpecializedILi4ELi2ELi4ENS5_IJNS4_1CILi2EEENSA_ILi1EEESC_EEEEENS5_IJNSA_ILi128EEESF_NSA_ILi32EEEEEENS_10bfloat16_tENS5_IJlSC_lEEESI_SJ_NS4_8TiledMMAINS4_8MMA_AtomIJNS4_26SM100_MMA_F16BF16_2x1SM_SSISI_SI_fLi128ELi128ELNS4_4UMMA5MajorE0ELSO_0ELNSN_7ScaleInE0ELSP_0EEEEEENS4_6LayoutINS5_IJSC_SC_SC_EEENS5_IJNSA_ILi0EEESU_SU_EEEEENS5_IJNS4_10UnderscoreESX_SX_EEEEENS4_18SM100_TMA_2SM_LOADENS4_14ComposedLayoutINS4_7SwizzleILi2ELi4ELi3EEENS4_18smem_ptr_flag_bitsILi16EEENSS_INS5_IJNSA_ILi8EEESG_EEENS5_IJSG_SC_EEEEEEEvNS4_8identityES10_S1A_vS1B_EENS_8epilogue10collective18CollectiveEpilogueINS1D_23Sm100TmaWarpSpecializedILi4ELi2ELi16ELb1ELb0EEEJNS5_IJNSA_ILi64EEESF_SG_EEENS5_IJNSS_IS1I_SC_EENSS_INS5_IJNSA_ILi16EEESB_EEENS5_IJSC_S1I_EEEEEEEESI_SJ_SI_SJ_NS1D_6fusion15FusionCallbacksIS1H_NS1Q_17LinearCombinationISI_fSI_fLNS_15FloatRoundStyleE2EEES1J_S1P_JEEENS4_5SM1004TMEM4LOAD26SM100_TMEM_LOAD_32dp32b16xENS4_13SM90_TMA_LOADENS11_INS12_ILi1ELi4ELi3EEES15_NSS_INS5_IJS16_S1L_EEENS5_IJS1L_SC_EEEEEEENS4_39AutoVectorizingCopyWithAssumedAlignmentILi128EEENS4_14SM90_TMA_STOREES25_S27_S27_EEEvvEEEEvNT_6ParamsE)
        /*0044*/ 	.word	0x00000000
.L_29:


//--------------------- .nv.compat                --------------------------
	.section	.nv.compat,"",@"SHT_CUDA_COMPAT_INFO"
	.align	4
        /*0000*/ 	.byte	0x02, 0x09, 0x01, 0x00, 0x02, 0x02, 0x02, 0x00, 0x02, 0x05, 0x05, 0x00, 0x03, 0x07, 0x01, 0x01
        /*0010*/ 	.byte	0x02, 0x03, 0x01, 0x00, 0x02, 0x06, 0x01, 0x00, 0x04, 0x0b, 0x08, 0x00, 0x09, 0x00, 0x00, 0x00
        /*0020*/ 	.byte	0x00, 0x00, 0x00, 0x00


//--------------------- .nv.info._ZN7cutlass13device_kernelINS_4gemm6kernel13GemmUniversalIN4cute5tupleIJiiiiEEENS1_10collective13CollectiveMmaINS1_35MainloopSm100TmaUmmaWarpSpecializedILi4ELi2ELi4ENS5_IJNS4_1CILi2EEENSA_ILi1EEESC_EEEEENS5_IJNSA_ILi128EEESF_NSA_ILi32EEEEEENS_10bfloat16_tENS5_IJlSC_lEEESI_SJ_NS4_8TiledMMAINS4_8MMA_AtomIJNS4_26SM100_MMA_F16BF16_2x1SM_SSISI_SI_fLi128ELi128ELNS4_4UMMA5MajorE0ELSO_0ELNSN_7ScaleInE0ELSP_0EEEEEENS4_6LayoutINS5_IJSC_SC_SC_EEENS5_IJNSA_ILi0EEESU_SU_EEEEENS5_IJNS4_10UnderscoreESX_SX_EEEEENS4_18SM100_TMA_2SM_LOADENS4_14ComposedLayoutINS4_7SwizzleILi2ELi4ELi3EEENS4_18smem_ptr_flag_bitsILi16EEENSS_INS5_IJNSA_ILi8EEESG_EEENS5_IJSG_SC_EEEEEEEvNS4_8identityES10_S1A_vS1B_EENS_8epilogue10collective18CollectiveEpilogueINS1D_23Sm100TmaWarpSpecializedILi4ELi2ELi16ELb1ELb0EEEJNS5_IJNSA_ILi64EEESF_SG_EEENS5_IJNSS_IS1I_SC_EENSS_INS5_IJNSA_ILi16EEESB_EEENS5_IJSC_S1I_EEEEEEEESI_SJ_SI_SJ_NS1D_6fusion15FusionCallbacksIS1H_NS1Q_17LinearCombinationISI_fSI_fLNS_15FloatRoundStyleE2EEES1J_S1P_JEEENS4_5SM1004TMEM4LOAD26SM100_TMEM_LOAD_32dp32b16xENS4_13SM90_TMA_LOADENS11_INS12_ILi1ELi4ELi3EEES15_NSS_INS5_IJS16_S1L_EEENS5_IJS1L_SC_EEEEEEENS4_39AutoVectorizingCopyWithAssumedAlignmentILi128EEENS4_14SM90_TMA_STOREES25_S27_S27_EEEvvEEEEvNT_6ParamsE --------------------------
	.section	.nv.info._ZN7cutlass13device_kernelINS_4gemm6kernel13GemmUniversalIN4cute5tupleIJiiiiEEENS1_10collective13CollectiveMmaINS1_35MainloopSm100TmaUmmaWarpSpecializedILi4ELi2ELi4ENS5_IJNS4_1CILi2EEENSA_ILi1EEESC_EEEEENS5_IJNSA_ILi128EEESF_NSA_ILi32EEEEEENS_10bfloat16_tENS5_IJlSC_lEEESI_SJ_NS4_8TiledMMAINS4_8MMA_AtomIJNS4_26SM100_MMA_F16BF16_2x1SM_SSISI_SI_fLi128ELi128ELNS4_4UMMA5MajorE0ELSO_0ELNSN_7ScaleInE0ELSP_0EEEEEENS4_6LayoutINS5_IJSC_SC_SC_EEENS5_IJNSA_ILi0EEESU_SU_EEEEENS5_IJNS4_10UnderscoreESX_SX_EEEEENS4_18SM100_TMA_2SM_LOADENS4_14ComposedLayoutINS4_7SwizzleILi2ELi4ELi3EEENS4_18smem_ptr_flag_bitsILi16EEENSS_INS5_IJNSA_ILi8EEESG_EEENS5_IJSG_SC_EEEEEEEvNS4_8identityES10_S1A_vS1B_EENS_8epilogue10collective18CollectiveEpilogueINS1D_23Sm100TmaWarpSpecializedILi4ELi2ELi16ELb1ELb0EEEJNS5_IJNSA_ILi64EEESF_SG_EEENS5_IJNSS_IS1I_SC_EENSS_INS5_IJNSA_ILi16EEESB_EEENS5_IJSC_S1I_EEEEEEEESI_SJ_SI_SJ_NS1D_6fusion15FusionCallbacksIS1H_NS1Q_17LinearCombinationISI_fSI_fLNS_15FloatRoundStyleE2EEES1J_S1P_JEEENS4_5SM1004TMEM4LOAD26SM100_TMEM_LOAD_32dp32b16xENS4_13SM90_TMA_LOADENS11_INS12_ILi1ELi4ELi3EEES15_NSS_INS5_IJS16_S1L_EEENS5_IJS1L_SC_EEEEEEENS4_39AutoVectorizingCopyWithAssumedAlignmentILi128EEENS4_14SM90_TMA_STOREES25_S27_S27_EEEvvEEEEvNT_6ParamsE,"",@"SHT_CUDA_INFO"
	.sectionflags	@""
	.align	4


	//----- nvinfo : EIATTR_CUDA_API_VERSION
	.align		4
        /*0000*/ 	.byte	0x04, 0x37
        /*0002*/ 	.short	(.L_31 - .L_30)
.L_30:
        /*0004*/ 	.word	0x00000082


	//----- nvinfo : EIATTR_KPARAM_INFO
	.align		4
.L_31:
        /*0008*/ 	.byte	0x04, 0x17
        /*000a*/ 	.short	(.L_33 - .L_32)
.L_32:
        /*000c*/ 	.word	0x00000000
        /*0010*/ 	.short	0x0000
        /*0012*/ 	.short	0x0000
        /*0014*/ 	.byte	0x00, 0xf0, 0x01, 0x20


	//----- nvinfo : EIATTR_AT_ENTRY_FRAGMENTS
	.align		4
.L_33:
        /*0018*/ 	.byte	0x04, 0x4f
        /*001a*/ 	.short	(.L_35 - .L_34)


	//   ....[0]....
.L_34:
        /*001c*/ 	.word	0x00000007


	//----- nvinfo : EIATTR_RESERVED_SMEM_USED
	.align		4
.L_35:
        /*0020*/ 	.byte	0x01, 0x41
	.zero		2


	//----- nvinfo : EIATTR_SPARSE_MMA_MASK
	.align		4
        /*0024*/ 	.byte	0x03, 0x50
        /*0026*/ 	.short	0x0000


	//----- nvinfo : EIATTR_TCGEN05_2CTA_USED
	.align		4
        /*0028*/ 	.byte	0x01, 0x52
	.zero		2


	//----- nvinfo : EIATTR_MAXREG_COUNT
	.align		4
        /*002c*/ 	.byte	0x03, 0x1b
        /*002e*/ 	.short	0x00ff


	//----- nvinfo : EIATTR_NUM_BARRIERS
	.align		4
        /*0030*/ 	.byte	0x02, 0x4c
        /*0032*/ 	.byte	0x07
	.zero		1


	//----- nvinfo : EIATTR_EXTERNS
	.align		4
        /*0034*/ 	.byte	0x04, 0x0f
        /*0036*/ 	.short	(.L_37 - .L_36)


	//   ....[0]....
	.align		4
.L_36:
        /*0038*/ 	.word	index@(__assertfail)


	//----- nvinfo : EIATTR_MERCURY_ISA_VERSION
	.align		4
.L_37:
        /*003c*/ 	.byte	0x03, 0x5f
        /*003e*/ 	.short	0x0101


	//----- nvinfo : EIATTR_INT_WARP_WIDE_INSTR_OFFSETS
	.align		4
        /*0040*/ 	.byte	0x04, 0x31
        /*0042*/ 	.short	(.L_39 - .L_38)


	//   ....[0]....
.L_38:
        /*0044*/ 	.word	0x00000d10


	//   ....[1]....
        /*0048*/ 	.word	0x00000db0


	//   ....[2]....
        /*004c*/ 	.word	0x000020e0


	//   ....[3]....
        /*0050*/ 	.word	0x00003ee0


	//   ....[4]....
        /*0054*/ 	.word	0x00003f00


	//   ....[5]....
        /*0058*/ 	.word	0x00003f30


	//   ....[6]....
        /*005c*/ 	.word	0x00004870


	//   ....[7]....
        /*0060*/ 	.word	0x00004890


	//   ....[8]....
        /*0064*/ 	.word	0x00004980


	//   ....[9]....
        /*0068*/ 	.word	0x00004a40


	//   ....[10]....
        /*006c*/ 	.word	0x00004a60


	//   ....[11]....
        /*0070*/ 	.word	0x00004b50


	//   ....[12]....
        /*0074*/ 	.word	0x00004c20


	//   ....[13]....
        /*0078*/ 	.word	0x00004c40


	//   ....[14]....
        /*007c*/ 	.word	0x00004d70


	//   ....[15]....
        /*0080*/ 	.word	0x00004ef0


	//   ....[16]....
        /*0084*/ 	.word	0x00004f00


	//   ....[17]....
        /*0088*/ 	.word	0x00005090


	//----- nvinfo : EIATTR_COOP_GROUP_MASK_REGIDS
	.align		4
.L_39:
        /*008c*/ 	.byte	0x04, 0x29
        /*008e*/ 	.short	(.L_41 - .L_40)


	//   ....[0]....
.L_40:
        /*0090*/ 	.word	0xffffffff


	//   ....[1]....
        /*0094*/ 	.word	0xffffffff


	//   ....[2]....
        /*0098*/ 	.word	0xffffffff


	//   ....[3]....
        /*009c*/ 	.word	0xffffffff


	//   ....[4]....
        /*00a0*/ 	.word	0xffffffff


	//   ....[5]....
        /*00a4*/ 	.word	0xffffffff


	//   ....[6]....
        /*00a8*/ 	.word	0xffffffff


	//   ....[7]....
        /*00ac*/ 	.word	0xffffffff


	//   ....[8]....
        /*00b0*/ 	.word	0xffffffff


	//   ....[9]....
        /*00b4*/ 	.word	0xffffffff


	//   ....[10]....
        /*00b8*/ 	.word	0xffffffff


	//   ....[11]....
        /*00bc*/ 	.word	0xffffffff


	//   ....[12]....
        /*00c0*/ 	.word	0xffffffff


	//   ....[13]....
        /*00c4*/ 	.word	0xffffffff


	//----- nvinfo : EIATTR_COOP_GROUP_INSTR_OFFSETS
	.align		4
.L_41:
        /*00c8*/ 	.byte	0x04, 0x28
        /*00ca*/ 	.short	(.L_43 - .L_42)


	//   ....[0]....
.L_42:
        /*00cc*/ 	.word	0x000000c0


	//   ....[1]....
        /*00d0*/ 	.word	0x00000500


	//   ....[2]....
        /*00d4*/ 	.word	0x00000680


	//   ....[3]....
        /*00d8*/ 	.word	0x00000810


	//   ....[4]....
        /*00dc*/ 	.word	0x00000900


	//   ....[5]....
        /*00e0*/ 	.word	0x00000a60


	//   ....[6]....
        /*00e4*/ 	.word	0x00000bf0


	//   ....[7]....
        /*00e8*/ 	.word	0x00000e30


	//   ....[8]....
        /*00ec*/ 	.word	0x00001fc0


	//   ....[9]....
        /*00f0*/ 	.word	0x00002da0


	//   ....[10]....
        /*00f4*/ 	.word	0x00003270


	//   ....[11]....
        /*00f8*/ 	.word	0x000032a0


	//   ....[12]....
        /*00fc*/ 	.word	0x00003de0


	//   ....[13]....
        /*0100*/ 	.word	0x00003ff0


	//----- nvinfo : EIATTR_VRC_CTA_INIT_COUNT
	.align		4
.L_43:
        /*0104*/ 	.byte	0x02, 0x4a
        /*0106*/ 	.byte	0x80
	.zero		1


	//----- nvinfo : EIATTR_SYSCALL_OFFSETS
	.align		4
        /*0108*/ 	.byte	0x04, 0x46
        /*010a*/ 	.short	(.L_45 - .L_44)


	//   ....[0]....
.L_44:
        /*010c*/ 	.word	0x00005b50


	//   ....[1]....
        /*0110*/ 	.word	0x00005c40


	//   ....[2]....
        /*0114*/ 	.word	0x00006380


	//   ....[3]....
        /*0118*/ 	.word	0x00006ca0


	//   ....[4]....
        /*011c*/ 	.word	0x00007560


	//   ....[5]....
        /*0120*/ 	.word	0x00007e20


	//----- nvinfo : EIATTR_MBARRIER_INSTR_OFFSETS
	.align		4
.L_45:
        /*0124*/ 	.byte	0x04, 0x39
        /*0126*/ 	.short	(.L_47 - .L_46)


	//   ....[0]....
.L_46:
        /*0128*/ 	.word	0x000005f0
        /*012c*/ 	.word	0x000000ff
        /*0130*/ 	.word	0x00000000
        /*0134*/ 	.short	0x0100
        /*0136*/ 	.byte	0x08
	.zero		1


	//   ....[1]....
        /*0138*/ 	.word	0x00000600
        /*013c*/ 	.word	0x000000ff
        /*0140*/ 	.word	0x00000020
        /*0144*/ 	.short	0x0100
        /*0146*/ 	.byte	0x08
	.zero		1


	//   ....[2]....
        /*0148*/ 	.word	0x00000610
        /*014c*/ 	.word	0x000000ff
        /*0150*/ 	.word	0x00000008
        /*0154*/ 	.short	0x0100
        /*0156*/ 	.byte	0x08
	.zero		1


	//   ....[3]....
        /*0158*/ 	.word	0x00000620
        /*015c*/ 	.word	0x000000ff
        /*0160*/ 	.word	0x00000028
        /*0164*/ 	.short	0x0100
        /*0166*/ 	.byte	0x08
	.zero		1


	//   ....[4]....
        /*0168*/ 	.word	0x00000630
        /*016c*/ 	.word	0x000000ff
        /*0170*/ 	.word	0x00000010
        /*0174*/ 	.short	0x0100
        /*0176*/ 	.byte	0x08
	.zero		1


	//   ....[5]....
        /*0178*/ 	.word	0x00000640
        /*017c*/ 	.word	0x000000ff
        /*0180*/ 	.word	0x00000030
        /*0184*/ 	.short	0x0100
        /*0186*/ 	.byte	0x08
	.zero		1


	//   ....[6]....
        /*0188*/ 	.word	0x00000650
        /*018c*/ 	.word	0x000000ff
        /*0190*/ 	.word	0x00000018
        /*0194*/ 	.short	0x0100
        /*0196*/ 	.byte	0x08
	.zero		1


	//   ....[7]....
        /*0198*/ 	.word	0x00000660
        /*019c*/ 	.word	0x000000ff
        /*01a0*/ 	.word	0x00000038
        /*01a4*/ 	.short	0x0100
        /*01a6*/ 	.byte	0x08
	.zero		1


	//   ....[8]....
        /*01a8*/ 	.word	0x00000780
        /*01ac*/ 	.word	0x000000ff
        /*01b0*/ 	.word	0x00000040
        /*01b4*/ 	.short	0x0100
        /*01b6*/ 	.byte	0x09
	.zero		1


	//   ....[9]....
        /*01b8*/ 	.word	0x00000790
        /*01bc*/ 	.word	0x000000ff
        /*01c0*/ 	.word	0x00000060
        /*01c4*/ 	.short	0x0100
        /*01c6*/ 	.byte	0x09
	.zero		1


	//   ....[10]....
        /*01c8*/ 	.word	0x000007a0
        /*01cc*/ 	.word	0x000000ff
        /*01d0*/ 	.word	0x00000048
        /*01d4*/ 	.short	0x0100
        /*01d6*/ 	.byte	0x09
	.zero		1


	//   ....[11]....
        /*01d8*/ 	.word	0x000007b0
        /*01dc*/ 	.word	0x000000ff
        /*01e0*/ 	.word	0x00000068
        /*01e4*/ 	.short	0x0100
        /*01e6*/ 	.byte	0x09
	.zero		1


	//   ....[12]....
        /*01e8*/ 	.word	0x000007c0
        /*01ec*/ 	.word	0x000000ff
        /*01f0*/ 	.word	0x00000050
        /*01f4*/ 	.short	0x0100
        /*01f6*/ 	.byte	0x09
	.zero		1


	//   ....[13]....
        /*01f8*/ 	.word	0x000007d0
        /*01fc*/ 	.word	0x000000ff
        /*0200*/ 	.word	0x00000070
        /*0204*/ 	.short	0x0100
        /*0206*/ 	.byte	0x09
	.zero		1


	//   ....[14]....
        /*0208*/ 	.word	0x000007e0
        /*020c*/ 	.word	0x000000ff
        /*0210*/ 	.word	0x00000058
        /*0214*/ 	.short	0x0100
        /*0216*/ 	.byte	0x09
	.zero		1


	//   ....[15]....
        /*0218*/ 	.word	0x000007f0
        /*021c*/ 	.word	0x000000ff
        /*0220*/ 	.word	0x00000078
        /*0224*/ 	.short	0x0100
        /*0226*/ 	.byte	0x09
	.zero		1


	//   ....[16]....
        /*0228*/ 	.word	0x000008d0
        /*022c*/ 	.word	0x000000ff
        /*0230*/ 	.word	0x00000080
        /*0234*/ 	.short	0x0100
        /*0236*/ 	.byte	0x08
	.zero		1


	//   ....[17]....
        /*0238*/ 	.word	0x000008e0
        /*023c*/ 	.word	0x000000ff
        /*0240*/ 	.word	0x00000088
        /*0244*/ 	.short	0x0100
        /*0246*/ 	.byte	0x08
	.zero		1


	//   ....[18]....
        /*0248*/ 	.word	0x00000a10
        /*024c*/ 	.word	0x000000ff
        /*0250*/ 	.word	0x00000090
        /*0254*/ 	.short	0x0100
        /*0256*/ 	.byte	0x08
	.zero		1


	//   ....[19]....
        /*0258*/ 	.word	0x00000a20
        /*025c*/ 	.word	0x000000ff
        /*0260*/ 	.word	0x000000a0
        /*0264*/ 	.short	0x0100
        /*0266*/ 	.byte	0x08
	.zero		1


	//   ....[20]....
        /*0268*/ 	.word	0x00000a30
        /*026c*/ 	.word	0x000000ff
        /*0270*/ 	.word	0x00000098
        /*0274*/ 	.short	0x0100
        /*0276*/ 	.byte	0x08
	.zero		1


	//   ....[21]....
        /*0278*/ 	.word	0x00000a40
        /*027c*/ 	.word	0x000000ff
        /*0280*/ 	.word	0x000000a8
        /*0284*/ 	.short	0x0100
        /*0286*/ 	.byte	0x08
	.zero		1


	//   ....[22]....
        /*0288*/ 	.word	0x00000b60
        /*028c*/ 	.word	0x000000ff
        /*0290*/ 	.word	0x000000b0
        /*0294*/ 	.short	0x0100
        /*0296*/ 	.byte	0x09
	.zero		1


	//   ....[23]....
        /*0298*/ 	.word	0x00000b70
        /*029c*/ 	.word	0x000000ff
        /*02a0*/ 	.word	0x000000d0
        /*02a4*/ 	.short	0x0100
        /*02a6*/ 	.byte	0x09
	.zero		1


	//   ....[24]....
        /*02a8*/ 	.word	0x00000b80
        /*02ac*/ 	.word	0x000000ff
        /*02b0*/ 	.word	0x000000b8
        /*02b4*/ 	.short	0x0100
        /*02b6*/ 	.byte	0x09
	.zero		1


	//   ....[25]....
        /*02b8*/ 	.word	0x00000b90
        /*02bc*/ 	.word	0x000000ff
        /*02c0*/ 	.word	0x000000d8
        /*02c4*/ 	.short	0x0100
        /*02c6*/ 	.byte	0x09
	.zero		1


	//   ....[26]....
        /*02c8*/ 	.word	0x00000ba0
        /*02cc*/ 	.word	0x000000ff
        /*02d0*/ 	.word	0x000000c0
        /*02d4*/ 	.short	0x0100
        /*02d6*/ 	.byte	0x09
	.zero		1


	//   ....[27]....
        /*02d8*/ 	.word	0x00000bb0
        /*02dc*/ 	.word	0x000000ff
        /*02e0*/ 	.word	0x000000e0
        /*02e4*/ 	.short	0x0100
        /*02e6*/ 	.byte	0x09
	.zero		1


	//   ....[28]....
        /*02e8*/ 	.word	0x00000bc0
        /*02ec*/ 	.word	0x000000ff
        /*02f0*/ 	.word	0x000000c8
        /*02f4*/ 	.short	0x0100
        /*02f6*/ 	.byte	0x09
	.zero		1


	//   ....[29]....
        /*02f8*/ 	.word	0x00000bd0
        /*02fc*/ 	.word	0x000000ff
        /*0300*/ 	.word	0x000000e8
        /*0304*/ 	.short	0x0100
        /*0306*/ 	.byte	0x09
	.zero		1


	//   ....[30]....
        /*0308*/ 	.word	0x00000cc0
        /*030c*/ 	.word	0x000000ff
        /*0310*/ 	.word	0x000000f0
        /*0314*/ 	.short	0x0100
        /*0316*/ 	.byte	0x08
	.zero		1


	//   ....[31]....
        /*0318*/ 	.word	0x00000cd0
        /*031c*/ 	.word	0x000000ff
        /*0320*/ 	.word	0x00000100
        /*0324*/ 	.short	0x0100
        /*0326*/ 	.byte	0x08
	.zero		1


	//   ....[32]....
        /*0328*/ 	.word	0x00000ce0
        /*032c*/ 	.word	0x000000ff
        /*0330*/ 	.word	0x000000f8
        /*0334*/ 	.short	0x0100
        /*0336*/ 	.byte	0x08
	.zero		1


	//   ....[33]....
        /*0338*/ 	.word	0x00000cf0
        /*033c*/ 	.word	0x000000ff
        /*0340*/ 	.word	0x00000108
        /*0344*/ 	.short	0x0100
        /*0346*/ 	.byte	0x08
	.zero		1


	//   ....[34]....
        /*0348*/ 	.word	0x00000de0
        /*034c*/ 	.word	0x000000ff
        /*0350*/ 	.word	0x00000110
        /*0354*/ 	.short	0x0100
        /*0356*/ 	.byte	0x07
	.zero		1


	//   ....[35]....
        /*0358*/ 	.word	0x000017f0
        /*035c*/ 	.word	0x00000003
        /*0360*/ 	.word	0x00000100
        /*0364*/ 	.short	0x010a
        /*0366*/ 	.byte	0xff
	.zero		1


	//   ....[36]....
        /*0368*/ 	.word	0x00001820
        /*036c*/ 	.word	0x00000003
        /*0370*/ 	.word	0x000000f0
        /*0374*/ 	.short	0x0101
        /*0376*/ 	.byte	0xff
	.zero		1


	//   ....[37]....
        /*0378*/ 	.word	0x00001920
        /*037c*/ 	.word	0x000000ff
        /*0380*/ 	.word	0x00000020
        /*0384*/ 	.short	0x010a
        /*0386*/ 	.byte	0x08
	.zero		1


	//   ....[38]....
        /*0388*/ 	.word	0x000019e0
        /*038c*/ 	.word	0x000000ff
        /*0390*/ 	.word	0x00000020
        /*0394*/ 	.short	0x010a
        /*0396*/ 	.byte	0x21
	.zero		1


	//   ....[39]....
        /*0398*/ 	.word	0x00001ba0
        /*039c*/ 	.word	0x000000ff
        /*03a0*/ 	.word	0x00000020
        /*03a4*/ 	.short	0x010a
        /*03a6*/ 	.byte	0x08
	.zero		1


	//   ....[40]....
        /*03a8*/ 	.word	0x00001c80
        /*03ac*/ 	.word	0x000000ff
        /*03b0*/ 	.word	0x00000088
        /*03b4*/ 	.short	0x0101
        /*03b6*/ 	.byte	0x06
	.zero		1


	//   ....[41]....
        /*03b8*/ 	.word	0x00001ca0
        /*03bc*/ 	.word	0x000000ff
        /*03c0*/ 	.word	0x00000020
        /*03c4*/ 	.short	0x010a
        /*03c6*/ 	.byte	0x08
	.zero		1


	//   ....[42]....
        /*03c8*/ 	.word	0x00001d20
        /*03cc*/ 	.word	0x000000ff
        /*03d0*/ 	.word	0x00000020
        /*03d4*/ 	.short	0x010a
        /*03d6*/ 	.byte	0x11
	.zero		1


	//   ....[43]....
        /*03d8*/ 	.word	0x00001eb0
        /*03dc*/ 	.word	0x000000ff
        /*03e0*/ 	.word	0x00000020
        /*03e4*/ 	.short	0x010a
        /*03e6*/ 	.byte	0x08
	.zero		1


	//   ....[44]....
        /*03e8*/ 	.word	0x00001ff0
        /*03ec*/ 	.word	0x00000002
        /*03f0*/ 	.word	0x00000090
        /*03f4*/ 	.short	0x010a
        /*03f6*/ 	.byte	0xff
	.zero		1


	//   ....[45]....
        /*03f8*/ 	.word	0x000020b0
        /*03fc*/ 	.word	0x00000002
        /*0400*/ 	.word	0x00000000
        /*0404*/ 	.short	0x0101
        /*0406*/ 	.byte	0xff
	.zero		1


	//   ....[46]....
        /*0408*/ 	.word	0x00002610
        /*040c*/ 	.word	0x000000ff
        /*0410*/ 	.word	0x00000000
        /*0414*/ 	.short	0x010a
        /*0416*/ 	.byte	0x04
	.zero		1


	//   ....[47]....
        /*0418*/ 	.word	0x000026a0
        /*041c*/ 	.word	0x000000ff
        /*0420*/ 	.word	0x00000000
        /*0424*/ 	.short	0x010a
        /*0426*/ 	.byte	0x04
	.zero		1


	//   ....[48]....
        /*0428*/ 	.word	0x00002730
        /*042c*/ 	.word	0x000000ff
        /*0430*/ 	.word	0x00000000
        /*0434*/ 	.short	0x010a
        /*0436*/ 	.byte	0x04
	.zero		1


	//   ....[49]....
        /*0438*/ 	.word	0x000027d0
        /*043c*/ 	.word	0x00000000
        /*0440*/ 	.word	0x00000000
        /*0444*/ 	.short	0x010a
        /*0446*/ 	.byte	0xff
	.zero		1


	//   ....[50]....
        /*0448*/ 	.word	0x00002900
        /*044c*/ 	.word	0x00000000
        /*0450*/ 	.word	0x000000f0
        /*0454*/ 	.short	0x010a
        /*0456*/ 	.byte	0xff
	.zero		1


	//   ....[51]....
        /*0458*/ 	.word	0x00002970
        /*045c*/ 	.word	0x00000004
        /*0460*/ 	.word	0x00000000
        /*0464*/ 	.short	0x0101
        /*0466*/ 	.byte	0xff
	.zero		1


	//   ....[52]....
        /*0468*/ 	.word	0x00002990
        /*046c*/ 	.word	0x000000ff
        /*0470*/ 	.word	0x000000a0
        /*0474*/ 	.short	0x010a
        /*0476*/ 	.byte	0x05
	.zero		1


	//   ....[53]....
        /*0478*/ 	.word	0x00002ab0
        /*047c*/ 	.word	0x00000000
        /*0480*/ 	.word	0x00000090
        /*0484*/ 	.short	0x010a
        /*0486*/ 	.byte	0xff
	.zero		1


	//   ....[54]....
        /*0488*/ 	.word	0x00002bb0
        /*048c*/ 	.word	0x00000000
        /*0490*/ 	.word	0x00000000
        /*0494*/ 	.short	0x0101
        /*0496*/ 	.byte	0xff
	.zero		1


	//   ....[55]....
        /*0498*/ 	.word	0x00002c40
        /*049c*/ 	.word	0x000000ff
        /*04a0*/ 	.word	0x000000a0
        /*04a4*/ 	.short	0x0106
        /*04a6*/ 	.byte	0x05
	.zero		1


	//   ....[56]....
        /*04a8*/ 	.word	0x00002c60
        /*04ac*/ 	.word	0x000000ff
        /*04b0*/ 	.word	0x000000a0
        /*04b4*/ 	.short	0x010a
        /*04b6*/ 	.byte	0x05
	.zero		1


	//   ....[57]....
        /*04b8*/ 	.word	0x00002cf0
        /*04bc*/ 	.word	0x000000ff
        /*04c0*/ 	.word	0x000000a0
        /*04c4*/ 	.short	0x0106
        /*04c6*/ 	.byte	0x04
	.zero		1


	//   ....[58]....
        /*04c8*/ 	.word	0x00002d30
        /*04cc*/ 	.word	0x00000000
        /*04d0*/ 	.word	0x000000a0
        /*04d4*/ 	.short	0x010a
        /*04d6*/ 	.byte	0xff
	.zero		1


	//   ....[59]....
        /*04d8*/ 	.word	0x00002f70
        /*04dc*/ 	.word	0x000000ff
        /*04e0*/ 	.word	0x00000008
        /*04e4*/ 	.short	0x010a
        /*04e6*/ 	.byte	0x06
	.zero		1


	//   ....[60]....
        /*04e8*/ 	.word	0x00002f90
        /*04ec*/ 	.word	0x000000ff
        /*04f0*/ 	.word	0x00000008
        /*04f4*/ 	.short	0x010a
        /*04f6*/ 	.byte	0x06
	.zero		1


	//   ....[61]....
        /*04f8*/ 	.word	0x00003120
        /*04fc*/ 	.word	0x000000ff
        /*0500*/ 	.word	0x00000008
        /*0504*/ 	.short	0x010a
        /*0506*/ 	.byte	0x06
	.zero		1


	//   ....[62]....
        /*0508*/ 	.word	0x00003140
        /*050c*/ 	.word	0x000000ff
        /*0510*/ 	.word	0x00000008
        /*0514*/ 	.short	0x010a
        /*0516*/ 	.byte	0x06
	.zero		1


	//   ....[63]....
        /*0518*/ 	.word	0x00003200
        /*051c*/ 	.word	0x000000ff
        /*0520*/ 	.word	0x00000000
        /*0524*/ 	.short	0x0101
        /*0526*/ 	.byte	0x07
	.zero		1


	//   ....[64]....
        /*0528*/ 	.word	0x00003500
        /*052c*/ 	.word	0x00000000
        /*0530*/ 	.word	0x00000090
        /*0534*/ 	.short	0x010a
        /*0536*/ 	.byte	0xff
	.zero		1


	//   ....[65]....
        /*0538*/ 	.word	0x000035c0
        /*053c*/ 	.word	0x00000000
        /*0540*/ 	.word	0x00000000
        /*0544*/ 	.short	0x0101
        /*0546*/ 	.byte	0xff
	.zero		1


	//   ....[66]....
        /*0548*/ 	.word	0x00003680
        /*054c*/ 	.word	0x000000ff
        /*0550*/ 	.word	0x00000000
        /*0554*/ 	.short	0x010a
        /*0556*/ 	.byte	0x06
	.zero		1


	//   ....[67]....
        /*0558*/ 	.word	0x00003690
        /*055c*/ 	.word	0x000000ff
        /*0560*/ 	.word	0x000000d0
        /*0564*/ 	.short	0x010a
        /*0566*/ 	.byte	0x0a
	.zero		1


	//   ....[68]....
        /*0568*/ 	.word	0x00003740
        /*056c*/ 	.word	0x000000ff
        /*0570*/ 	.word	0x00000000
        /*0574*/ 	.short	0x010a
        /*0576*/ 	.byte	0x09
	.zero		1


	//   ....[69]....
        /*0578*/ 	.word	0x00003880
        /*057c*/ 	.word	0x000000ff
        /*0580*/ 	.word	0x00000000
        /*0584*/ 	.short	0x010a
        /*0586*/ 	.byte	0x06
	.zero		1


	//   ....[70]....
        /*0588*/ 	.word	0x00003ad0
        /*058c*/ 	.word	0x000000ff
        /*0590*/ 	.word	0x00000000
        /*0594*/ 	.short	0x010a
        /*0596*/ 	.byte	0x07
	.zero		1


	//   ....[71]....
        /*0598*/ 	.word	0x00003b60
        /*059c*/ 	.word	0x000000ff
        /*05a0*/ 	.word	0x00000000
        /*05a4*/ 	.short	0x010a
        /*05a6*/ 	.byte	0x07
	.zero		1


	//   ....[72]....
        /*05a8*/ 	.word	0x00003bf0
        /*05ac*/ 	.word	0x000000ff
        /*05b0*/ 	.word	0x00000000
        /*05b4*/ 	.short	0x010a
        /*05b6*/ 	.byte	0x07
	.zero		1


	//   ....[73]....
        /*05b8*/ 	.word	0x00003c90
        /*05bc*/ 	.word	0x00000000
        /*05c0*/ 	.word	0x00000000
        /*05c4*/ 	.short	0x010a
        /*05c6*/ 	.byte	0xff
	.zero		1


	//   ....[74]....
        /*05c8*/ 	.word	0x00003cd0
        /*05cc*/ 	.word	0x00000000
        /*05d0*/ 	.word	0x00000000
        /*05d4*/ 	.short	0x010a
        /*05d6*/ 	.byte	0xff
	.zero		1


	//   ....[75]....
        /*05d8*/ 	.word	0x00003d40
        /*05dc*/ 	.word	0x000000ff
        /*05e0*/ 	.word	0x00000000
        /*05e4*/ 	.short	0x0101
        /*05e6*/ 	.byte	0x05
	.zero		1


	//   ....[76]....
        /*05e8*/ 	.word	0x00003d80
        /*05ec*/ 	.word	0x000000ff
        /*05f0*/ 	.word	0x00000110
        /*05f4*/ 	.short	0x010a
        /*05f6*/ 	.byte	0x08
	.zero		1


	//   ....[77]....
        /*05f8*/ 	.word	0x00003dd0
        /*05fc*/ 	.word	0x000000ff
        /*0600*/ 	.word	0x00000000
        /*0604*/ 	.short	0x0101
        /*0606*/ 	.byte	0x05
	.zero		1


	//   ....[78]....
        /*0608*/ 	.word	0x00004220
        /*060c*/ 	.word	0x00000000
        /*0610*/ 	.word	0x00000090
        /*0614*/ 	.short	0x010a
        /*0616*/ 	.byte	0xff
	.zero		1


	//   ....[79]....
        /*0618*/ 	.word	0x000042e0
        /*061c*/ 	.word	0x00000000
        /*0620*/ 	.word	0x00000000
        /*0624*/ 	.short	0x0101
        /*0626*/ 	.byte	0xff
	.zero		1


	//   ....[80]....
        /*0628*/ 	.word	0x00004600
        /*062c*/ 	.word	0x000000ff
        /*0630*/ 	.word	0x00000088
        /*0634*/ 	.short	0x010a
        /*0636*/ 	.byte	0x07
	.zero		1


	//   ....[81]....
        /*0638*/ 	.word	0x000047f0
        /*063c*/ 	.word	0x000000ff
        /*0640*/ 	.word	0x00000060
        /*0644*/ 	.short	0x010a
        /*0646*/ 	.byte	0x07
	.zero		1


	//   ....[82]....
        /*0648*/ 	.word	0x000049e0
        /*064c*/ 	.word	0x000000ff
        /*0650*/ 	.word	0x00000040
        /*0654*/ 	.short	0x010b
        /*0656*/ 	.byte	0x07
	.zero		1


	//   ....[83]....
        /*0658*/ 	.word	0x000049f0
        /*065c*/ 	.word	0x000000ff
        /*0660*/ 	.word	0x00000000
        /*0664*/ 	.short	0x0101
        /*0666*/ 	.byte	0x0e
	.zero		1


	//   ....[84]....
        /*0668*/ 	.word	0x00004a10
        /*066c*/ 	.word	0x000000ff
        /*0670*/ 	.word	0x00000068
        /*0674*/ 	.short	0x010a
        /*0676*/ 	.byte	0x07
	.zero		1


	//   ....[85]....
        /*0678*/ 	.word	0x00004bc0
        /*067c*/ 	.word	0x000000ff
        /*0680*/ 	.word	0x00000048
        /*0684*/ 	.short	0x010b
        /*0686*/ 	.byte	0x07
	.zero		1


	//   ....[86]....
        /*0688*/ 	.word	0x00004bd0
        /*068c*/ 	.word	0x000000ff
        /*0690*/ 	.word	0x00000000
        /*0694*/ 	.short	0x0101
        /*0696*/ 	.byte	0x0e
	.zero		1


	//   ....[87]....
        /*0698*/ 	.word	0x00004be0
        /*069c*/ 	.word	0x000000ff
        /*06a0*/ 	.word	0x00000070
        /*06a4*/ 	.short	0x010a
        /*06a6*/ 	.byte	0x07
	.zero		1


	//   ....[88]....
        /*06a8*/ 	.word	0x00004e10
        /*06ac*/ 	.word	0x000000ff
        /*06b0*/ 	.word	0x00000050
        /*06b4*/ 	.short	0x010b
        /*06b6*/ 	.byte	0x07
	.zero		1


	//   ....[89]....
        /*06b8*/ 	.word	0x00004e80
        /*06bc*/ 	.word	0x000000ff
        /*06c0*/ 	.word	0x00000000
        /*06c4*/ 	.short	0x0101
        /*06c6*/ 	.byte	0x0e
	.zero		1


	//   ....[90]....
        /*06c8*/ 	.word	0x00004ec0
        /*06cc*/ 	.word	0x000000ff
        /*06d0*/ 	.word	0x00000078
        /*06d4*/ 	.short	0x010a
        /*06d6*/ 	.byte	0x07
	.zero		1


	//   ....[91]....
        /*06d8*/ 	.word	0x000050f0
        /*06dc*/ 	.word	0x000000ff
        /*06e0*/ 	.word	0x00000058
        /*06e4*/ 	.short	0x010b
        /*06e6*/ 	.byte	0x07
	.zero		1


	//   ....[92]....
        /*06e8*/ 	.word	0x00005110
        /*06ec*/ 	.word	0x000000ff
        /*06f0*/ 	.word	0x00000000
        /*06f4*/ 	.short	0x0101
        /*06f6*/ 	.byte	0x0d
	.zero		1


	//   ....[93]....
        /*06f8*/ 	.word	0x00005140
        /*06fc*/ 	.word	0x000000ff
        /*0700*/ 	.word	0x00000060
        /*0704*/ 	.short	0x010a
        /*0706*/ 	.byte	0x07
	.zero		1


	//   ....[94]....
        /*0708*/ 	.word	0x00005160
        /*070c*/ 	.word	0x000000ff
        /*0710*/ 	.word	0x00000068
        /*0714*/ 	.short	0x010a
        /*0716*/ 	.byte	0x07
	.zero		1


	//   ....[95]....
        /*0718*/ 	.word	0x00005180
        /*071c*/ 	.word	0x000000ff
        /*0720*/ 	.word	0x00000070
        /*0724*/ 	.short	0x010a
        /*0726*/ 	.byte	0x07
	.zero		1


	//   ....[96]....
        /*0728*/ 	.word	0x000051c0
        /*072c*/ 	.word	0x00000000
        /*0730*/ 	.word	0x00000078
        /*0734*/ 	.short	0x010a
        /*0736*/ 	.byte	0xff
	.zero		1


	//   ....[97]....
        /*0738*/ 	.word	0x00005510
        /*073c*/ 	.word	0x00000000
        /*0740*/ 	.word	0x00000090
        /*0744*/ 	.short	0x010a
        /*0746*/ 	.byte	0xff
	.zero		1


	//   ....[98]....
        /*0748*/ 	.word	0x00005620
        /*074c*/ 	.word	0x00000000
        /*0750*/ 	.word	0x00000000
        /*0754*/ 	.short	0x0101
        /*0756*/ 	.byte	0xff
	.zero		1


	//   ....[99]....
        /*0758*/ 	.word	0x00006040
        /*075c*/ 	.word	0x000000ff
        /*0760*/ 	.word	0x00000040
        /*0764*/ 	.short	0x010a
        /*0766*/ 	.byte	0x30
	.zero		1


	//   ....[100]....
        /*0768*/ 	.word	0x00006080
        /*076c*/ 	.word	0x0000004a
        /*0770*/ 	.word	0x000000b0
        /*0774*/ 	.short	0x010a
        /*0776*/ 	.byte	0xff
	.zero		1


	//   ....[101]....
        /*0778*/ 	.word	0x00006190
        /*077c*/ 	.word	0x000000ff
        /*0780*/ 	.word	0x00000040
        /*0784*/ 	.short	0x010a
        /*0786*/ 	.byte	0x30
	.zero		1


	//   ....[102]....
        /*0788*/ 	.word	0x00006260
        /*078c*/ 	.word	0x0000004a
        /*0790*/ 	.word	0x000000b0
        /*0794*/ 	.short	0x010a
        /*0796*/ 	.byte	0xff
	.zero		1


	//   ....[103]....
        /*0798*/ 	.word	0x00006a10
        /*079c*/ 	.word	0x00000000
        /*07a0*/ 	.word	0x00000000
        /*07a4*/ 	.short	0x0101
        /*07a6*/ 	.byte	0xff
	.zero		1


	//   ....[104]....
        /*07a8*/ 	.word	0x00006a20
        /*07ac*/ 	.word	0x00000003
        /*07b0*/ 	.word	0x00000040
        /*07b4*/ 	.short	0x010a
        /*07b6*/ 	.byte	0xff
	.zero		1


	//   ....[105]....
        /*07b8*/ 	.word	0x00006ae0
        /*07bc*/ 	.word	0x00000003
        /*07c0*/ 	.word	0x00000040
        /*07c4*/ 	.short	0x010a
        /*07c6*/ 	.byte	0xff
	.zero		1


	//   ....[106]....
        /*07c8*/ 	.word	0x000072d0
        /*07cc*/ 	.word	0x00000052
        /*07d0*/ 	.word	0x00000000
        /*07d4*/ 	.short	0x0101
        /*07d6*/ 	.byte	0xff
	.zero		1


	//   ....[107]....
        /*07d8*/ 	.word	0x000072f0
        /*07dc*/ 	.word	0x00000053
        /*07e0*/ 	.word	0x00000040
        /*07e4*/ 	.short	0x010a
        /*07e6*/ 	.byte	0xff
	.zero		1


	//   ....[108]....
        /*07e8*/ 	.word	0x000073a0
        /*07ec*/ 	.word	0x00000053
        /*07f0*/ 	.word	0x00000040
        /*07f4*/ 	.short	0x010a
        /*07f6*/ 	.byte	0xff
	.zero		1


	//   ....[109]....
        /*07f8*/ 	.word	0x00007b90
        /*07fc*/ 	.word	0x00000052
        /*0800*/ 	.word	0x00000000
        /*0804*/ 	.short	0x0101
        /*0806*/ 	.byte	0xff
	.zero		1


	//   ....[110]....
        /*0808*/ 	.word	0x00007bb0
        /*080c*/ 	.word	0x00000058
        /*0810*/ 	.word	0x00000040
        /*0814*/ 	.short	0x010a
        /*0816*/ 	.byte	0xff
	.zero		1


	//   ....[111]....
        /*0818*/ 	.word	0x00007c60
        /*081c*/ 	.word	0x00000058
        /*0820*/ 	.word	0x00000040
        /*0824*/ 	.short	0x010a
        /*0826*/ 	.byte	0xff
	.zero		1


	//   ....[112]....
        /*0828*/ 	.word	0x00007f70
        /*082c*/ 	.word	0x0000004a
        /*0830*/ 	.word	0x00000000
        /*0834*/ 	.short	0x0101
        /*0836*/ 	.byte	0xff
	.zero		1


	//   ....[113]....
        /*0838*/ 	.word	0x000084a0
        /*083c*/ 	.word	0x00000002
        /*0840*/ 	.word	0x00000000
        /*0844*/ 	.short	0x0101
        /*0846*/ 	.byte	0xff
	.zero		1


	//   ....[114]....
        /*0848*/ 	.word	0x00008710
        /*084c*/ 	.word	0x000000ff
        /*0850*/ 	.word	0x00000000
        /*0854*/ 	.short	0x0101
        /*0856*/ 	.byte	0x04
	.zero		1


	//   ....[115]....
        /*0858*/ 	.word	0x00008730
        /*085c*/ 	.word	0x00000003
        /*0860*/ 	.word	0x00000100
        /*0864*/ 	.short	0x010a
        /*0866*/ 	.byte	0xff
	.zero		1


	//   ....[116]....
        /*0868*/ 	.word	0x00008790
        /*086c*/ 	.word	0x00000002
        /*0870*/ 	.word	0x00000020
        /*0874*/ 	.short	0x010a
        /*0876*/ 	.byte	0xff
	.zero		1


	//   ....[117]....
        /*0878*/ 	.word	0x000087f0
        /*087c*/ 	.word	0x00000002
        /*0880*/ 	.word	0x00000020
        /*0884*/ 	.short	0x010a
        /*0886*/ 	.byte	0xff
	.zero		1


	//   ....[118]....
        /*0888*/ 	.word	0x00008840
        /*088c*/ 	.word	0x00000002
        /*0890*/ 	.word	0x00000090
        /*0894*/ 	.short	0x010a
        /*0896*/ 	.byte	0xff
	.zero		1


	//   ....[119]....
        /*0898*/ 	.word	0x000088a0
        /*089c*/ 	.word	0x00000000
        /*08a0*/ 	.word	0x00000000
        /*08a4*/ 	.short	0x010a
        /*08a6*/ 	.byte	0xff
	.zero		1


	//   ....[120]....
        /*08a8*/ 	.word	0x00008900
        /*08ac*/ 	.word	0x00000000
        /*08b0*/ 	.word	0x00000000
        /*08b4*/ 	.short	0x010a
        /*08b6*/ 	.byte	0xff
	.zero		1


	//   ....[121]....
        /*08b8*/ 	.word	0x00008960
        /*08bc*/ 	.word	0x00000000
        /*08c0*/ 	.word	0x00000000
        /*08c4*/ 	.short	0x010a
        /*08c6*/ 	.byte	0xff
	.zero		1


	//   ....[122]....
        /*08c8*/ 	.word	0x000089b0
        /*08cc*/ 	.word	0x00000000
        /*08d0*/ 	.word	0x000000f0
        /*08d4*/ 	.short	0x010a
        /*08d6*/ 	.byte	0xff
	.zero		1


	//   ....[123]....
        /*08d8*/ 	.word	0x00008a10
        /*08dc*/ 	.word	0x00000000
        /*08e0*/ 	.word	0x000000a0
        /*08e4*/ 	.short	0x010a
        /*08e6*/ 	.byte	0xff
	.zero		1


	//   ....[124]....
        /*08e8*/ 	.word	0x00008a60
        /*08ec*/ 	.word	0x00000000
        /*08f0*/ 	.word	0x00000090
        /*08f4*/ 	.short	0x010a
        /*08f6*/ 	.byte	0xff
	.zero		1


	//   ....[125]....
        /*08f8*/ 	.word	0x00008ac0
        /*08fc*/ 	.word	0x00000000
        /*0900*/ 	.word	0x000000a0
        /*0904*/ 	.short	0x010a
        /*0906*/ 	.byte	0xff
	.zero		1


	//   ....[126]....
        /*0908*/ 	.word	0x00008b20
        /*090c*/ 	.word	0x00000004
        /*0910*/ 	.word	0x00000008
        /*0914*/ 	.short	0x010a
        /*0916*/ 	.byte	0xff
	.zero		1


	//   ....[127]....
        /*0918*/ 	.word	0x00008c00
        /*091c*/ 	.word	0x00000002
        /*0920*/ 	.word	0x00000008
        /*0924*/ 	.short	0x010a
        /*0926*/ 	.byte	0xff
	.zero		1


	//   ....[128]....
        /*0928*/ 	.word	0x00008c50
        /*092c*/ 	.word	0x00000000
        /*0930*/ 	.word	0x00000090
        /*0934*/ 	.short	0x010a
        /*0936*/ 	.byte	0xff
	.zero		1


	//   ....[129]....
        /*0938*/ 	.word	0x00008cb0
        /*093c*/ 	.word	0x00000000
        /*0940*/ 	.word	0x000000d0
        /*0944*/ 	.short	0x010a
        /*0946*/ 	.byte	0xff
	.zero		1


	//   ....[130]....
        /*0948*/ 	.word	0x00008d10
        /*094c*/ 	.word	0x00000000
        /*0950*/ 	.word	0x00000000
        /*0954*/ 	.short	0x010a
        /*0956*/ 	.byte	0xff
	.zero		1


	//   ....[131]....
        /*0958*/ 	.word	0x00008d70
        /*095c*/ 	.word	0x00000000
        /*0960*/ 	.word	0x00000000
        /*0964*/ 	.short	0x010a
        /*0966*/ 	.byte	0xff
	.zero		1


	//   ....[132]....
        /*0968*/ 	.word	0x00008dd0
        /*096c*/ 	.word	0x00000000
        /*0970*/ 	.word	0x00000000
        /*0974*/ 	.short	0x010a
        /*0976*/ 	.byte	0xff
	.zero		1


	//   ....[133]....
        /*0978*/ 	.word	0x00008e30
        /*097c*/ 	.word	0x00000000
        /*0980*/ 	.word	0x00000000
        /*0984*/ 	.short	0x010a
        /*0986*/ 	.byte	0xff
	.zero		1


	//   ....[134]....
        /*0988*/ 	.word	0x00008e90
        /*098c*/ 	.word	0x00000000
        /*0990*/ 	.word	0x00000110
        /*0994*/ 	.short	0x010a
        /*0996*/ 	.byte	0xff
	.zero		1


	//   ....[135]....
        /*0998*/ 	.word	0x00008ee0
        /*099c*/ 	.word	0x00000000
        /*09a0*/ 	.word	0x00000090
        /*09a4*/ 	.short	0x010a
        /*09a6*/ 	.byte	0xff
	.zero		1


	//   ....[136]....
        /*09a8*/ 	.word	0x00008f40
        /*09ac*/ 	.word	0x00000000
        /*09b0*/ 	.word	0x00000088
        /*09b4*/ 	.short	0x010a
        /*09b6*/ 	.byte	0xff
	.zero		1


	//   ....[137]....
        /*09b8*/ 	.word	0x00008fa0
        /*09bc*/ 	.word	0x00000003
        /*09c0*/ 	.word	0x00000060
        /*09c4*/ 	.short	0x010a
        /*09c6*/ 	.byte	0xff
	.zero		1


	//   ....[138]....
        /*09c8*/ 	.word	0x00009000
        /*09cc*/ 	.word	0x00000003
        /*09d0*/ 	.word	0x00000068
        /*09d4*/ 	.short	0x010a
        /*09d6*/ 	.byte	0xff
	.zero		1


	//   ....[139]....
        /*09d8*/ 	.word	0x00009060
        /*09dc*/ 	.word	0x00000003
        /*09e0*/ 	.word	0x00000070
        /*09e4*/ 	.short	0x010a
        /*09e6*/ 	.byte	0xff
	.zero		1


	//   ....[140]....
        /*09e8*/ 	.word	0x000090c0
        /*09ec*/ 	.word	0x00000003
        /*09f0*/ 	.word	0x00000078
        /*09f4*/ 	.short	0x010a
        /*09f6*/ 	.byte	0xff
	.zero		1


	//   ....[141]....
        /*09f8*/ 	.word	0x00009120
        /*09fc*/ 	.word	0x00000000
        /*0a00*/ 	.word	0x00000060
        /*0a04*/ 	.short	0x010a
        /*0a06*/ 	.byte	0xff
	.zero		1


	//   ....[142]....
        /*0a08*/ 	.word	0x00009180
        /*0a0c*/ 	.word	0x00000000
        /*0a10*/ 	.word	0x00000068
        /*0a14*/ 	.short	0x010a
        /*0a16*/ 	.byte	0xff
	.zero		1


	//   ....[143]....
        /*0a18*/ 	.word	0x000091e0
        /*0a1c*/ 	.word	0x00000000
        /*0a20*/ 	.word	0x00000070
        /*0a24*/ 	.short	0x010a
        /*0a26*/ 	.byte	0xff
	.zero		1


	//   ....[144]....
        /*0a28*/ 	.word	0x00009230
        /*0a2c*/ 	.word	0x00000000
        /*0a30*/ 	.word	0x00000090
        /*0a34*/ 	.short	0x010a
        /*0a36*/ 	.byte	0xff
	.zero		1


	//   ....[145]....
        /*0a38*/ 	.word	0x00009290
        /*0a3c*/ 	.word	0x00000000
        /*0a40*/ 	.word	0x00000040
        /*0a44*/ 	.short	0x010a
        /*0a46*/ 	.byte	0xff
	.zero		1


	//   ....[146]....
        /*0a48*/ 	.word	0x000092e0
        /*0a4c*/ 	.word	0x0000004a
        /*0a50*/ 	.word	0x000000b0
        /*0a54*/ 	.short	0x010a
        /*0a56*/ 	.byte	0xff
	.zero		1


	//   ....[147]....
        /*0a58*/ 	.word	0x00009330
        /*0a5c*/ 	.word	0x00000003
        /*0a60*/ 	.word	0x00000040
        /*0a64*/ 	.short	0x010a
        /*0a66*/ 	.byte	0xff
	.zero		1


	//   ....[148]....
        /*0a68*/ 	.word	0x00009380
        /*0a6c*/ 	.word	0x00000053
        /*0a70*/ 	.word	0x00000040
        /*0a74*/ 	.short	0x010a
        /*0a76*/ 	.byte	0xff
	.zero		1


	//   ....[149]....
        /*0a78*/ 	.word	0x000093d0
        /*0a7c*/ 	.word	0x00000058
        /*0a80*/ 	.word	0x00000040
        /*0a84*/ 	.short	0x010a
        /*0a86*/ 	.byte	0xff
	.zero		1


	//----- nvinfo : EIATTR_NUM_MBARRIERS
	.align		4
.L_47:
        /*0a88*/ 	.byte	0x03, 0x38
        /*0a8a*/ 	.short	0x0023


	//----- nvinfo : EIATTR_EXIT_INSTR_OFFSETS
	.align		4
        /*0a8c*/ 	.byte	0x04, 0x1c
        /*0a8e*/ 	.short	(.L_49 - .L_48)


	//   ....[0]....
.L_48:
        /*0a90*/ 	.word	0x00002800


	//   ....[1]....
        /*0a94*/ 	.word	0x00002d00


	//   ....[2]....
        /*0a98*/ 	.word	0x00002d60


	//   ....[3]....
        /*0a9c*/ 	.word	0x00004000


	//   ....[4]....
        /*0aa0*/ 	.word	0x000051f0


	//   ....[5]....
        /*0aa4*/ 	.word	0x00005230


	//   ....[6]....
        /*0aa8*/ 	.word	0x00008600


	//   ....[7]....
        /*0aac*/ 	.word	0x00008680


	//   ....[8]....
        /*0ab0*/ 	.word	0x000086b0


	//   ....[9]....
        /*0ab4*/ 	.word	0x00008720


	//----- nvinfo : EIATTR_MAX_THREADS
	.align		4
.L_49:
        /*0ab8*/ 	.byte	0x04, 0x05
        /*0aba*/ 	.short	(.L_51 - .L_50)
.L_50:
        /*0abc*/ 	.word	0x00000100
        /*0ac0*/ 	.word	0x00000001
        /*0ac4*/ 	.word	0x00000001


	//----- nvinfo : EIATTR_CRS_STACK_SIZE
	.align		4
.L_51:
        /*0ac8*/ 	.byte	0x04, 0x1e
        /*0aca*/ 	.short	(.L_53 - .L_52)
.L_52:
        /*0acc*/ 	.word	0x00000000


	//----- nvinfo : EIATTR_CBANK_PARAM_SIZE
	.align		4
.L_53:
        /*0ad0*/ 	.byte	0x03, 0x19
        /*0ad2*/ 	.short	0x0800


	//----- nvinfo : EIATTR_PARAM_CBANK
	.align		4
        /*0ad4*/ 	.byte	0x04, 0x0a
        /*0ad6*/ 	.short	(.L_55 - .L_54)
	.align		4
.L_54:
        /*0ad8*/ 	.word	index@(.nv.constant0._ZN7cutlass13device_kernelINS_4gemm6kernel13GemmUniversalIN4cute5tupleIJiiiiEEENS1_10collective13CollectiveMmaINS1_35MainloopSm100TmaUmmaWarpSpecializedILi4ELi2ELi4ENS5_IJNS4_1CILi2EEENSA_ILi1EEESC_EEEEENS5_IJNSA_ILi128EEESF_NSA_ILi32EEEEEENS_10bfloat16_tENS5_IJlSC_lEEESI_SJ_NS4_8TiledMMAINS4_8MMA_AtomIJNS4_26SM100_MMA_F16BF16_2x1SM_SSISI_SI_fLi128ELi128ELNS4_4UMMA5MajorE0ELSO_0ELNSN_7ScaleInE0ELSP_0EEEEEENS4_6LayoutINS5_IJSC_SC_SC_EEENS5_IJNSA_ILi0EEESU_SU_EEEEENS5_IJNS4_10UnderscoreESX_SX_EEEEENS4_18SM100_TMA_2SM_LOADENS4_14ComposedLayoutINS4_7SwizzleILi2ELi4ELi3EEENS4_18smem_ptr_flag_bitsILi16EEENSS_INS5_IJNSA_ILi8EEESG_EEENS5_IJSG_SC_EEEEEEEvNS4_8identityES10_S1A_vS1B_EENS_8epilogue10collective18CollectiveEpilogueINS1D_23Sm100TmaWarpSpecializedILi4ELi2ELi16ELb1ELb0EEEJNS5_IJNSA_ILi64EEESF_SG_EEENS5_IJNSS_IS1I_SC_EENSS_INS5_IJNSA_ILi16EEESB_EEENS5_IJSC_S1I_EEEEEEEESI_SJ_SI_SJ_NS1D_6fusion15FusionCallbacksIS1H_NS1Q_17LinearCombinationISI_fSI_fLNS_15FloatRoundStyleE2EEES1J_S1P_JEEENS4_5SM1004TMEM4LOAD26SM100_TMEM_LOAD_32dp32b16xENS4_13SM90_TMA_LOADENS11_INS12_ILi1ELi4ELi3EEES15_NSS_INS5_IJS16_S1L_EEENS5_IJS1L_SC_EEEEEEENS4_39AutoVectorizingCopyWithAssumedAlignmentILi128EEENS4_14SM90_TMA_STOREES25_S27_S27_EEEvvEEEEvNT_6ParamsE)
        /*0adc*/ 	.short	0x0380
        /*0ade*/ 	.short	0x0800


	//----- nvinfo : EIATTR_SW_WAR
	.align		4
.L_55:
        /*0ae0*/ 	.byte	0x04, 0x36
        /*0ae2*/ 	.short	(.L_57 - .L_56)
.L_56:
        /*0ae4*/ 	.word	0x00000008
.L_57:


//--------------------- .nv.callgraph             --------------------------
	.section	.nv.callgraph,"",@"SHT_CUDA_CALLGRAPH"
	.align	4
	.sectionentsize	8
	.align		4
        /*0000*/ 	.word	0x00000000
	.align		4
        /*0004*/ 	.word	0xffffffff
	.align		4
        /*0008*/ 	.word	index@(_ZN7cutlass13device_kernelINS_4gemm6kernel13GemmUniversalIN4cute5tupleIJiiiiEEENS1_10collective13CollectiveMmaINS1_35MainloopSm100TmaUmmaWarpSpecializedILi4ELi2ELi4ENS5_IJNS4_1CILi2EEENSA_ILi1EEESC_EEEEENS5_IJNSA_ILi128EEESF_NSA_ILi32EEEEEENS_10bfloat16_tENS5_IJlSC_lEEESI_SJ_NS4_8TiledMMAINS4_8MMA_AtomIJNS4_26SM100_MMA_F16BF16_2x1SM_SSISI_SI_fLi128ELi128ELNS4_4UMMA5MajorE0ELSO_0ELNSN_7ScaleInE0ELSP_0EEEEEENS4_6LayoutINS5_IJSC_SC_SC_EEENS5_IJNSA_ILi0EEESU_SU_EEEEENS5_IJNS4_10UnderscoreESX_SX_EEEEENS4_18SM100_TMA_2SM_LOADENS4_14ComposedLayoutINS4_7SwizzleILi2ELi4ELi3EEENS4_18smem_ptr_flag_bitsILi16EEENSS_INS5_IJNSA_ILi8EEESG_EEENS5_IJSG_SC_EEEEEEEvNS4_8identityES10_S1A_vS1B_EENS_8epilogue10collective18CollectiveEpilogueINS1D_23Sm100TmaWarpSpecializedILi4ELi2ELi16ELb1ELb0EEEJNS5_IJNSA_ILi64EEESF_SG_EEENS5_IJNSS_IS1I_SC_EENSS_INS5_IJNSA_ILi16EEESB_EEENS5_IJSC_S1I_EEEEEEEESI_SJ_SI_SJ_NS1D_6fusion15FusionCallbacksIS1H_NS1Q_17LinearCombinationISI_fSI_fLNS_15FloatRoundStyleE2EEES1J_S1P_JEEENS4_5SM1004TMEM4LOAD26SM100_TMEM_LOAD_32dp32b16xENS4_13SM90_TMA_LOADENS11_INS12_ILi1ELi4ELi3EEES15_NSS_INS5_IJS16_S1L_EEENS5_IJS1L_SC_EEEEEEENS4_39AutoVectorizingCopyWithAssumedAlignmentILi128EEENS4_14SM90_TMA_STOREES25_S27_S27_EEEvvEEEEvNT_6ParamsE)
	.align		4
        /*000c*/ 	.word	index@(__assertfail)
	.align		4
        /*0010*/ 	.word	0x00000000
	.align		4
        /*0014*/ 	.word	0xfffffffe
	.align		4
        /*0018*/ 	.word	0x00000000
	.align		4
        /*001c*/ 	.word	0xfffffffd
	.align		4
        /*0020*/ 	.word	0x00000000
	.align		4
        /*0024*/ 	.word	0xfffffffc


//--------------------- .nv.constant4             --------------------------
	.section	.nv.constant4,"a",@progbits
	.align	8
	.align		8
.nv.constant4:
        /*0000*/ 	.dword	__assertfail
	.align		8
        /*0008*/ 	.dword	__unnamed_1
	.align		8
        /*0010*/ 	.dword	__unnamed_2
	.align		8
        /*0018*/ 	.dword	_ZN39_INTERNAL_b4ae9cd4_4_k_cu_b1d0e12d_82994cuda3std3__45__cpo5beginE
	.align		8
        /*0020*/ 	.dword	_ZN39_INTERNAL_b4ae9cd4_4_k_cu_b1d0e12d_82994cuda3std3__45__cpo3endE
	.align		8
        /*0028*/ 	.dword	_ZN39_INTERNAL_b4ae9cd4_4_k_cu_b1d0e12d_82994cuda3std3__45__cpo6cbeginE
	.align		8
        /*0030*/ 	.dword	_ZN39_INTERNAL_b4ae9cd4_4_k_cu_b1d0e12d_82994cuda3std3__45__cpo4cendE
	.align		8
        /*0038*/ 	.dword	_ZN39_INTERNAL_b4ae9cd4_4_k_cu_b1d0e12d_82994cuda3std3__441_GLOBAL__N__b4ae9cd4_4_k_cu_b1d0e12d_82996ignoreE
	.align		8
        /*0040*/ 	.dword	_ZN39_INTERNAL_b4ae9cd4_4_k_cu_b1d0e12d_82994cuda3std3__419piecewise_constructE
	.align		8
        /*0048*/ 	.dword	_ZN39_INTERNAL_b4ae9cd4_4_k_cu_b1d0e12d_82994cuda3std3__48in_placeE
	.align		8
        /*0050*/ 	.dword	_ZN39_INTERNAL_b4ae9cd4_4_k_cu_b1d0e12d_82994cuda3std6ranges3__45__cpo4swapE
	.align		8
        /*0058*/ 	.dword	_ZN39_INTERNAL_b4ae9cd4_4_k_cu_b1d0e12d_82994cuda3std6ranges3__45__cpo9iter_moveE
	.align		8
        /*0060*/ 	.dword	_ZN39_INTERNAL_b4ae9cd4_4_k_cu_b1d0e12d_82994cute7productE
	.align		8
        /*0068*/ 	.dword	_ZN39_INTERNAL_b4ae9cd4_4_k_cu_b1d0e12d_82994cute1_E
	.align		8
        /*0070*/ 	.dword	$str$25
	.align		8
        /*0078*/ 	.dword	$str$26
	.align		8
        /*0080*/ 	.dword	$str$27
	.align		8
        /*0088*/ 	.dword	$str$28


//--------------------- .text._ZN7cutlass13device_kernelINS_4gemm6kernel13GemmUniversalIN4cute5tupleIJiiiiEEENS1_10collective13CollectiveMmaINS1_35MainloopSm100TmaUmmaWarpSpecializedILi4ELi2ELi4ENS5_IJNS4_1CILi2EEENSA_ILi1EEESC_EEEEENS5_IJNSA_ILi128EEESF_NSA_ILi32EEEEEENS_10bfloat16_tENS5_IJlSC_lEEESI_SJ_NS4_8TiledMMAINS4_8MMA_AtomIJNS4_26SM100_MMA_F16BF16_2x1SM_SSISI_SI_fLi128ELi128ELNS4_4UMMA5MajorE0ELSO_0ELNSN_7ScaleInE0ELSP_0EEEEEENS4_6LayoutINS5_IJSC_SC_SC_EEENS5_IJNSA_ILi0EEESU_SU_EEEEENS5_IJNS4_10UnderscoreESX_SX_EEEEENS4_18SM100_TMA_2SM_LOADENS4_14ComposedLayoutINS4_7SwizzleILi2ELi4ELi3EEENS4_18smem_ptr_flag_bitsILi16EEENSS_INS5_IJNSA_ILi8EEESG_EEENS5_IJSG_SC_EEEEEEEvNS4_8identityES10_S1A_vS1B_EENS_8epilogue10collective18CollectiveEpilogueINS1D_23Sm100TmaWarpSpecializedILi4ELi2ELi16ELb1ELb0EEEJNS5_IJNSA_ILi64EEESF_SG_EEENS5_IJNSS_IS1I_SC_EENSS_INS5_IJNSA_ILi16EEESB_EEENS5_IJSC_S1I_EEEEEEEESI_SJ_SI_SJ_NS1D_6fusion15FusionCallbacksIS1H_NS1Q_17LinearCombinationISI_fSI_fLNS_15FloatRoundStyleE2EEES1J_S1P_JEEENS4_5SM1004TMEM4LOAD26SM100_TMEM_LOAD_32dp32b16xENS4_13SM90_TMA_LOADENS11_INS12_ILi1ELi4ELi3EEES15_NSS_INS5_IJS16_S1L_EEENS5_IJS1L_SC_EEEEEEENS4_39AutoVectorizingCopyWithAssumedAlignmentILi128EEENS4_14SM90_TMA_STOREES25_S27_S27_EEEvvEEEEvNT_6ParamsE --------------------------
	.section	.text._ZN7cutlass13device_kernelINS_4gemm6kernel13GemmUniversalIN4cute5tupleIJiiiiEEENS1_10collective13CollectiveMmaINS1_35MainloopSm100TmaUmmaWarpSpecializedILi4ELi2ELi4ENS5_IJNS4_1CILi2EEENSA_ILi1EEESC_EEEEENS5_IJNSA_ILi128EEESF_NSA_ILi32EEEEEENS_10bfloat16_tENS5_IJlSC_lEEESI_SJ_NS4_8TiledMMAINS4_8MMA_AtomIJNS4_26SM100_MMA_F16BF16_2x1SM_SSISI_SI_fLi128ELi128ELNS4_4UMMA5MajorE0ELSO_0ELNSN_7ScaleInE0ELSP_0EEEEEENS4_6LayoutINS5_IJSC_SC_SC_EEENS5_IJNSA_ILi0EEESU_SU_EEEEENS5_IJNS4_10UnderscoreESX_SX_EEEEENS4_18SM100_TMA_2SM_LOADENS4_14ComposedLayoutINS4_7SwizzleILi2ELi4ELi3EEENS4_18smem_ptr_flag_bitsILi16EEENSS_INS5_IJNSA_ILi8EEESG_EEENS5_IJSG_SC_EEEEEEEvNS4_8identityES10_S1A_vS1B_EENS_8epilogue10collective18CollectiveEpilogueINS1D_23Sm100TmaWarpSpecializedILi4ELi2ELi16ELb1ELb0EEEJNS5_IJNSA_ILi64EEESF_SG_EEENS5_IJNSS_IS1I_SC_EENSS_INS5_IJNSA_ILi16EEESB_EEENS5_IJSC_S1I_EEEEEEEESI_SJ_SI_SJ_NS1D_6fusion15FusionCallbacksIS1H_NS1Q_17LinearCombinationISI_fSI_fLNS_15FloatRoundStyleE2EEES1J_S1P_JEEENS4_5SM1004TMEM4LOAD26SM100_TMEM_LOAD_32dp32b16xENS4_13SM90_TMA_LOADENS11_INS12_ILi1ELi4ELi3EEES15_NSS_INS5_IJS16_S1L_EEENS5_IJS1L_SC_EEEEEEENS4_39AutoVectorizingCopyWithAssumedAlignmentILi128EEENS4_14SM90_TMA_STOREES25_S27_S27_EEEvvEEEEvNT_6ParamsE,"ax",@progbits
	.align	128
.text._ZN7cutlass13device_kernelINS_4gemm6kernel13GemmUniversalIN4cute5tupleIJiiiiEEENS1_10collective13CollectiveMmaINS1_35MainloopSm100TmaUmmaWarpSpecializedILi4ELi2ELi4ENS5_IJNS4_1CILi2EEENSA_ILi1EEESC_EEEEENS5_IJNSA_ILi128EEESF_NSA_ILi32EEEEEENS_10bfloat16_tENS5_IJlSC_lEEESI_SJ_NS4_8TiledMMAINS4_8MMA_AtomIJNS4_26SM100_MMA_F16BF16_2x1SM_SSISI_SI_fLi128ELi128ELNS4_4UMMA5MajorE0ELSO_0ELNSN_7ScaleInE0ELSP_0EEEEEENS4_6LayoutINS5_IJSC_SC_SC_EEENS5_IJNSA_ILi0EEESU_SU_EEEEENS5_IJNS4_10UnderscoreESX_SX_EEEEENS4_18SM100_TMA_2SM_LOADENS4_14ComposedLayoutINS4_7SwizzleILi2ELi4ELi3EEENS4_18smem_ptr_flag_bitsILi16EEENSS_INS5_IJNSA_ILi8EEESG_EEENS5_IJSG_SC_EEEEEEEvNS4_8identityES10_S1A_vS1B_EENS_8epilogue10collective18CollectiveEpilogueINS1D_23Sm100TmaWarpSpecializedILi4ELi2ELi16ELb1ELb0EEEJNS5_IJNSA_ILi64EEESF_SG_EEENS5_IJNSS_IS1I_SC_EENSS_INS5_IJNSA_ILi16EEESB_EEENS5_IJSC_S1I_EEEEEEEESI_SJ_SI_SJ_NS1D_6fusion15FusionCallbacksIS1H_NS1Q_17LinearCombinationISI_fSI_fLNS_15FloatRoundStyleE2EEES1J_S1P_JEEENS4_5SM1004TMEM4LOAD26SM100_TMEM_LOAD_32dp32b16xENS4_13SM90_TMA_LOADENS11_INS12_ILi1ELi4ELi3EEES15_NSS_INS5_IJS16_S1L_EEENS5_IJS1L_SC_EEEEEEENS4_39AutoVectorizingCopyWithAssumedAlignmentILi128EEENS4_14SM90_TMA_STOREES25_S27_S27_EEEvvEEEEvNT_6ParamsE:
        .type           _ZN7cutlass13device_kernelINS_4gemm6kernel13GemmUniversalIN4cute5tupleIJiiiiEEENS1_10collective13CollectiveMmaINS1_35MainloopSm100TmaUmmaWarpSpecializedILi4ELi2ELi4ENS5_IJNS4_1CILi2EEENSA_ILi1EEESC_EEEEENS5_IJNSA_ILi128EEESF_NSA_ILi32EEEEEENS_10bfloat16_tENS5_IJlSC_lEEESI_SJ_NS4_8TiledMMAINS4_8MMA_AtomIJNS4_26SM100_MMA_F16BF16_2x1SM_SSISI_SI_fLi128ELi128ELNS4_4UMMA5MajorE0ELSO_0ELNSN_7ScaleInE0ELSP_0EEEEEENS4_6LayoutINS5_IJSC_SC_SC_EEENS5_IJNSA_ILi0EEESU_SU_EEEEENS5_IJNS4_10UnderscoreESX_SX_EEEEENS4_18SM100_TMA_2SM_LOADENS4_14ComposedLayoutINS4_7SwizzleILi2ELi4ELi3EEENS4_18smem_ptr_flag_bitsILi16EEENSS_INS5_IJNSA_ILi8EEESG_EEENS5_IJSG_SC_EEEEEEEvNS4_8identityES10_S1A_vS1B_EENS_8epilogue10collective18CollectiveEpilogueINS1D_23Sm100TmaWarpSpecializedILi4ELi2ELi16ELb1ELb0EEEJNS5_IJNSA_ILi64EEESF_SG_EEENS5_IJNSS_IS1I_SC_EENSS_INS5_IJNSA_ILi16EEESB_EEENS5_IJSC_S1I_EEEEEEEESI_SJ_SI_SJ_NS1D_6fusion15FusionCallbacksIS1H_NS1Q_17LinearCombinationISI_fSI_fLNS_15FloatRoundStyleE2EEES1J_S1P_JEEENS4_5SM1004TMEM4LOAD26SM100_TMEM_LOAD_32dp32b16xENS4_13SM90_TMA_LOADENS11_INS12_ILi1ELi4ELi3EEES15_NSS_INS5_IJS16_S1L_EEENS5_IJS1L_SC_EEEEEEENS4_39AutoVectorizingCopyWithAssumedAlignmentILi128EEENS4_14SM90_TMA_STOREES25_S27_S27_EEEvvEEEEvNT_6ParamsE,@function
        .size           _ZN7cutlass13device_kernelINS_4gemm6kernel13GemmUniversalIN4cute5tupleIJiiiiEEENS1_10collective13CollectiveMmaINS1_35MainloopSm100TmaUmmaWarpSpecializedILi4ELi2ELi4ENS5_IJNS4_1CILi2EEENSA_ILi1EEESC_EEEEENS5_IJNSA_ILi128EEESF_NSA_ILi32EEEEEENS_10bfloat16_tENS5_IJlSC_lEEESI_SJ_NS4_8TiledMMAINS4_8MMA_AtomIJNS4_26SM100_MMA_F16BF16_2x1SM_SSISI_SI_fLi128ELi128ELNS4_4UMMA5MajorE0ELSO_0ELNSN_7ScaleInE0ELSP_0EEEEEENS4_6LayoutINS5_IJSC_SC_SC_EEENS5_IJNSA_ILi0EEESU_SU_EEEEENS5_IJNS4_10UnderscoreESX_SX_EEEEENS4_18SM100_TMA_2SM_LOADENS4_14ComposedLayoutINS4_7SwizzleILi2ELi4ELi3EEENS4_18smem_ptr_flag_bitsILi16EEENSS_INS5_IJNSA_ILi8EEESG_EEENS5_IJSG_SC_EEEEEEEvNS4_8identityES10_S1A_vS1B_EENS_8epilogue10collective18CollectiveEpilogueINS1D_23Sm100TmaWarpSpecializedILi4ELi2ELi16ELb1ELb0EEEJNS5_IJNSA_ILi64EEESF_SG_EEENS5_IJNSS_IS1I_SC_EENSS_INS5_IJNSA_ILi16EEESB_EEENS5_IJSC_S1I_EEEEEEEESI_SJ_SI_SJ_NS1D_6fusion15FusionCallbacksIS1H_NS1Q_17LinearCombinationISI_fSI_fLNS_15FloatRoundStyleE2EEES1J_S1P_JEEENS4_5SM1004TMEM4LOAD26SM100_TMEM_LOAD_32dp32b16xENS4_13SM90_TMA_LOADENS11_INS12_ILi1ELi4ELi3EEES15_NSS_INS5_IJS16_S1L_EEENS5_IJS1L_SC_EEEEEEENS4_39AutoVectorizingCopyWithAssumedAlignmentILi128EEENS4_14SM90_TMA_STOREES25_S27_S27_EEEvvEEEEvNT_6ParamsE,(.L_x_197 - _ZN7cutlass13device_kernelINS_4gemm6kernel13GemmUniversalIN4cute5tupleIJiiiiEEENS1_10collective13CollectiveMmaINS1_35MainloopSm100TmaUmmaWarpSpecializedILi4ELi2ELi4ENS5_IJNS4_1CILi2EEENSA_ILi1EEESC_EEEEENS5_IJNSA_ILi128EEESF_NSA_ILi32EEEEEENS_10bfloat16_tENS5_IJlSC_lEEESI_SJ_NS4_8TiledMMAINS4_8MMA_AtomIJNS4_26SM100_MMA_F16BF16_2x1SM_SSISI_SI_fLi128ELi128ELNS4_4UMMA5MajorE0ELSO_0ELNSN_7ScaleInE0ELSP_0EEEEEENS4_6LayoutINS5_IJSC_SC_SC_EEENS5_IJNSA_ILi0EEESU_SU_EEEEENS5_IJNS4_10UnderscoreESX_SX_EEEEENS4_18SM100_TMA_2SM_LOADENS4_14ComposedLayoutINS4_7SwizzleILi2ELi4ELi3EEENS4_18smem_ptr_flag_bitsILi16EEENSS_INS5_IJNSA_ILi8EEESG_EEENS5_IJSG_SC_EEEEEEEvNS4_8identityES10_S1A_vS1B_EENS_8epilogue10collective18CollectiveEpilogueINS1D_23Sm100TmaWarpSpecializedILi4ELi2ELi16ELb1ELb0EEEJNS5_IJNSA_ILi64EEESF_SG_EEENS5_IJNSS_IS1I_SC_EENSS_INS5_IJNSA_ILi16EEESB_EEENS5_IJSC_S1I_EEEEEEEESI_SJ_SI_SJ_NS1D_6fusion15FusionCallbacksIS1H_NS1Q_17LinearCombinationISI_fSI_fLNS_15FloatRoundStyleE2EEES1J_S1P_JEEENS4_5SM1004TMEM4LOAD26SM100_TMEM_LOAD_32dp32b16xENS4_13SM90_TMA_LOADENS11_INS12_ILi1ELi4ELi3EEES15_NSS_INS5_IJS16_S1L_EEENS5_IJS1L_SC_EEEEEEENS4_39AutoVectorizingCopyWithAssumedAlignmentILi128EEENS4_14SM90_TMA_STOREES25_S27_S27_EEEvvEEEEvNT_6ParamsE)
        .other          _ZN7cutlass13device_kernelINS_4gemm6kernel13GemmUniversalIN4cute5tupleIJiiiiEEENS1_10collective13CollectiveMmaINS1_35MainloopSm100TmaUmmaWarpSpecializedILi4ELi2ELi4ENS5_IJNS4_1CILi2EEENSA_ILi1EEESC_EEEEENS5_IJNSA_ILi128EEESF_NSA_ILi32EEEEEENS_10bfloat16_tENS5_IJlSC_lEEESI_SJ_NS4_8TiledMMAINS4_8MMA_AtomIJNS4_26SM100_MMA_F16BF16_2x1SM_SSISI_SI_fLi128ELi128ELNS4_4UMMA5MajorE0ELSO_0ELNSN_7ScaleInE0ELSP_0EEEEEENS4_6LayoutINS5_IJSC_SC_SC_EEENS5_IJNSA_ILi0EEESU_SU_EEEEENS5_IJNS4_10UnderscoreESX_SX_EEEEENS4_18SM100_TMA_2SM_LOADENS4_14ComposedLayoutINS4_7SwizzleILi2ELi4ELi3EEENS4_18smem_ptr_flag_bitsILi16EEENSS_INS5_IJNSA_ILi8EEESG_EEENS5_IJSG_SC_EEEEEEEvNS4_8identityES10_S1A_vS1B_EENS_8epilogue10collective18CollectiveEpilogueINS1D_23Sm100TmaWarpSpecializedILi4ELi2ELi16ELb1ELb0EEEJNS5_IJNSA_ILi64EEESF_SG_EEENS5_IJNSS_IS1I_SC_EENSS_INS5_IJNSA_ILi16EEESB_EEENS5_IJSC_S1I_EEEEEEEESI_SJ_SI_SJ_NS1D_6fusion15FusionCallbacksIS1H_NS1Q_17LinearCombinationISI_fSI_fLNS_15FloatRoundStyleE2EEES1J_S1P_JEEENS4_5SM1004TMEM4LOAD26SM100_TMEM_LOAD_32dp32b16xENS4_13SM90_TMA_LOADENS11_INS12_ILi1ELi4ELi3EEES15_NSS_INS5_IJS16_S1L_EEENS5_IJS1L_SC_EEEEEEENS4_39AutoVectorizingCopyWithAssumedAlignmentILi128EEENS4_14SM90_TMA_STOREES25_S27_S27_EEEvvEEEEvNT_6ParamsE,@"STO_CUDA_ENTRY STV_DEFAULT"
_ZN7cutlass13device_kernelINS_4gemm6kernel13GemmUniversalIN4cute5tupleIJiiiiEEENS1_10collective13CollectiveMmaINS1_35MainloopSm100TmaUmmaWarpSpecializedILi4ELi2ELi4ENS5_IJNS4_1CILi2EEENSA_ILi1EEESC_EEEEENS5_IJNSA_ILi128EEESF_NSA_ILi32EEEEEENS_10bfloat16_tENS5_IJlSC_lEEESI_SJ_NS4_8TiledMMAINS4_8MMA_AtomIJNS4_26SM100_MMA_F16BF16_2x1SM_SSISI_SI_fLi128ELi128ELNS4_4UMMA5MajorE0ELSO_0ELNSN_7ScaleInE0ELSP_0EEEEEENS4_6LayoutINS5_IJSC_SC_SC_EEENS5_IJNSA_ILi0EEESU_SU_EEEEENS5_IJNS4_10UnderscoreESX_SX_EEEEENS4_18SM100_TMA_2SM_LOADENS4_14ComposedLayoutINS4_7SwizzleILi2ELi4ELi3EEENS4_18smem_ptr_flag_bitsILi16EEENSS_INS5_IJNSA_ILi8EEESG_EEENS5_IJSG_SC_EEEEEEEvNS4_8identityES10_S1A_vS1B_EENS_8epilogue10collective18CollectiveEpilogueINS1D_23Sm100TmaWarpSpecializedILi4ELi2ELi16ELb1ELb0EEEJNS5_IJNSA_ILi64EEESF_SG_EEENS5_IJNSS_IS1I_SC_EENSS_INS5_IJNSA_ILi16EEESB_EEENS5_IJSC_S1I_EEEEEEEESI_SJ_SI_SJ_NS1D_6fusion15FusionCallbacksIS1H_NS1Q_17LinearCombinationISI_fSI_fLNS_15FloatRoundStyleE2EEES1J_S1P_JEEENS4_5SM1004TMEM4LOAD26SM100_TMEM_LOAD_32dp32b16xENS4_13SM90_TMA_LOADENS11_INS12_ILi1ELi4ELi3EEES15_NSS_INS5_IJS16_S1L_EEENS5_IJS1L_SC_EEEEEEENS4_39AutoVectorizingCopyWithAssumedAlignmentILi128EEENS4_14SM90_TMA_STOREES25_S27_S27_EEEvvEEEEvNT_6ParamsE:
[----:B------:R-:W1:Y:S01]  /*0000*/  LDC R1, c[0x0][0x37c] ;  /* 0x0000df00ff017b82 */ /* 0x000e620000000800 */
[----:B------:R-:W2:Y:S01]  /*0010*/  S2R R72, SR_TID.X ;  /* 0x0000000000487919 */ /* 0x000ea20000002100 */
[----:B------:R-:W3:Y:S06]  /*0020*/  LDCU.64 UR6, c[0x0][0x890] ;  /* 0x00011200ff0677ac */ /* 0x000eec0008000a00 */
[----:B------:R-:W4:Y:S01]  /*0030*/  S2UR UR37, SR_CgaCtaId ;  /* 0x00000000002579c3 */ /* 0x000f220000008800 */
[----:B------:R-:W-:Y:S02]  /*0040*/  PRMT R59, RZ, 0x7610, R59 ;  /* 0x00007610ff3b7816 */ /* 0x000fe4000000003b */
[----:B------:R-:W-:Y:S01]  /*0050*/  ELECT P1, URZ, PT ;  /* 0x0000000000ff782f */ /* 0x000fe20003820000 */
[----:B------:R-:W1:Y:S01]  /*0060*/  LDCU.64 UR46, c[0x0][0x358] ;  /* 0x00006b00ff2e77ac */ /* 0x000e620008000a00 */
[----:B---3--:R-:W-:-:S04]  /*0070*/  UISETP.NE.U32.AND UP0, UPT, UR6, URZ, UPT ;  /* 0x000000ff0600728c */ /* 0x008fc8000bf05070 */
[----:B------:R-:W-:Y:S02]  /*0080*/  UISETP.NE.AND.EX UP0, UPT, UR7, URZ, UPT, UP0 ;  /* 0x000000ff0700728c */ /* 0x000fe4000bf05300 */
[----:B----4-:R-:W-:Y:S02]  /*0090*/  ULOP3.LUT UR5, UR37, 0x1, URZ, 0xc0, !UPT ;  /* 0x0000000125057892 */ /* 0x010fe4000f8ec0ff */
[----:B------:R-:W-:Y:S01]  /*00a0*/  ULOP3.LUT UR4, UR37, 0x1, URZ, 0x3c, !UPT ;  /* 0x0000000125047892 */ /* 0x000fe2000f8e3cff */
[----:B--2---:R-:W-:-:S05]  /*00b0*/  SHF.R.U32.HI R66, RZ, 0x5, R72 ;  /* 0x00000005ff427819 */ /* 0x004fca0000011648 */
[----:B------:R-:W2:Y:S02]  /*00c0*/  SHFL.IDX PT, R0, R66, RZ, 0x1f ;  /* 0x00001fff42007589 */ /* 0x000ea400000e0000 */
[----:B--2---:R-:W-:Y:S01]  /*00d0*/  R2UR UR10, R0 ;  /* 0x00000000000a72ca */ /* 0x004fe200000e0000 */
[----:B-1----:R-:W-:-:S14]  /*00e0*/  BRA.U UP0, `(.L_x_0) ;  /* 0x00000001002c7547 */ /* 0x002fdc000b800000 */
[----:B------:R-:W1:Y:S02]  /*00f0*/  LDCU.64 UR8, c[0x0][0x888] ;  /* 0x00011100ff0877ac */ /* 0x000e640008000a00 */
[----:B-1----:R-:W-:-:S04]  /*0100*/  UISETP.NE.U32.AND UP0, UPT, UR8, URZ, UPT ;  /* 0x000000ff0800728c */ /* 0x002fc8000bf05070 */
[----:B------:R-:W-:-:S09]  /*0110*/  UISETP.NE.AND.EX UP0, UPT, UR9, URZ, UPT, UP0 ;  /* 0x000000ff0900728c */ /* 0x000fd2000bf05300 */
[----:B------:R-:W-:Y:S05]  /*0120*/  BRA.U !UP0, `(.L_x_1) ;  /* 0x0000000108107547 */ /* 0x000fea000b800000 */
[----:B------:R-:W1:Y:S02]  /*0130*/  LDC.64 R2, c[0x0][0x888] ;  /* 0x00022200ff027b82 */ /* 0x000e640000000a00 */
[----:B-1----:R1:W5:Y:S01]  /*0140*/  LDG.E R35, desc[UR46][R2.64] ;  /* 0x0000002e02237981 */ /* 0x002362000c1e1900 */
[----:B------:R-:W-:Y:S01]  /*0150*/  HFMA2 R59, -RZ, RZ, 0, 5.9604644775390625e-08 ;  /* 0x00000001ff3b7431 */ /* 0x000fe200000001ff */
[----:B------:R-:W-:Y:S05]  /*0160*/  BRA `(.L_x_0) ;  /* 0x00000000000c7947 */ /* 0x000fea0003800000 */
.L_x_1:
[----:B------:R-:W1:Y:S01]  /*0170*/  LDCU UR8, c[0x0][0x880] ;  /* 0x00011000ff0877ac */ /* 0x000e620008000800 */
[----:B------:R-:W-:Y:S01]  /*0180*/  HFMA2 R59, -RZ, RZ, 0, 5.9604644775390625e-08 ;  /* 0x00000001ff3b7431 */ /* 0x000fe200000001ff */
[----:B-1----:R-:W-:-:S07]  /*0190*/  MOV R35, UR8 ;  /* 0x0000000800237c02 */ /* 0x002fce0008000f00 */
.L_x_0:
[----:B------:R-:W2:Y:S02]  /*01a0*/  LDCU.64 UR8, c[0x0][0x8b0] ;  /* 0x00011600ff0877ac */ /* 0x000ea40008000a00 */
[----:B--2---:R-:W-:-:S04]  /*01b0*/  UISETP.NE.U32.AND UP0, UPT, UR8, URZ, UPT ;  /* 0x000000ff0800728c */ /* 0x004fc8000bf05070 */
[----:B------:R-:W-:-:S09]  /*01c0*/  UISETP.NE.AND.EX UP0, UPT, UR9, URZ, UPT, UP0 ;  /* 0x000000ff0900728c */ /* 0x000fd2000bf05300 */
[----:B------:R-:W-:Y:S05]  /*01d0*/  BRA.U UP0, `(.L_x_2) ;  /* 0x0000000100247547 */ /* 0x000fea000b800000 */
[----:B------:R-:W2:Y:S02]  /*01e0*/  LDCU.64 UR8, c[0x0][0x8a8] ;  /* 0x00011500ff0877ac */ /* 0x000ea40008000a00 */
[----:B--2---:R-:W-:-:S04]  /*01f0*/  UISETP.NE.U32.AND UP0, UPT, UR8, URZ, UPT ;  /* 0x000000ff0800728c */ /* 0x004fc8000bf05070 */
[----:B------:R-:W-:-:S09]  /*0200*/  UISETP.NE.AND.EX UP0, UPT, UR9, URZ, UPT, UP0 ;  /* 0x000000ff0900728c */ /* 0x000fd2000bf05300 */
[----:B------:R-:W-:Y:S05]  /*0210*/  BRA.U !UP0, `(.L_x_3) ;  /* 0x00000001080c7547 */ /* 0x000fea000b800000 */
[----:B------:R-:W2:Y:S02]  /*0220*/  LDC.64 R32, c[0x0][0x8a8] ;  /* 0x00022a00ff207b82 */ /* 0x000ea40000000a00 */
[----:B--2---:R2:W5:Y:S01]  /*0230*/  LDG.E R32, desc[UR46][R32.64] ;  /* 0x0000002e20207981 */ /* 0x004562000c1e1900 */
[----:B------:R-:W-:Y:S05]  /*0240*/  BRA `(.L_x_2) ;  /* 0x0000000000087947 */ /* 0x000fea0003800000 */
.L_x_3:
[----:B------:R-:W2:Y:S02]  /*0250*/  LDCU UR8, c[0x0][0x8a0] ;  /* 0x00011400ff0877ac */ /* 0x000ea40008000800 */
[----:B--2---:R-:W-:Y:S02]  /*0260*/  MOV R32, UR8 ;  /* 0x0000000800207c02 */ /* 0x004fe40008000f00 */
.L_x_2:
[----:B------:R-:W-:Y:S01]  /*0270*/  IMAD.U32 R0, RZ, RZ, UR10 ;  /* 0x0000000aff007e24 */ /* 0x000fe2000f8e00ff */
[----:B------:R-:W-:Y:S04]  /*0280*/  BSSY.RECONVERGENT B0, `(.L_x_4) ;  /* 0x000000c000007945 */ /* 0x000fe80003800200 */
[C---:B------:R-:W-:Y:S02]  /*0290*/  ISETP.NE.OR P2, PT, R0.reuse, 0x1, !P1 ;  /* 0x000000010000780c */ /* 0x040fe40004f45670 */
[----:B------:R-:W-:-:S11]  /*02a0*/  ISETP.NE.OR P0, PT, R0, 0x3, !P1 ;  /* 0x000000030000780c */ /* 0x000fd60004f05670 */
[----:B------:R-:W-:Y:S05]  /*02b0*/  @P2 BRA `(.L_x_5) ;  /* 0x0000000000202947 */ /* 0x000fea0003800000 */
[----:B------:R-:W3:Y:S02]  /*02c0*/  LDCU.64 UR8, c[0x0][0x348] ;  /* 0x00006900ff0877ac */ /* 0x000ee40008000a00 */
[----:B---3--:R-:W-:Y:S02]  /*02d0*/  UIADD3 UR12, UP1, UPT, UR8, 0x80, URZ ;  /* 0x00000080080c7890 */ /* 0x008fe4000ff3e0ff */
[----:B------:R-:W-:Y:S02]  /*02e0*/  UIADD3 UR8, UP0, UPT, UR8, 0x180, URZ ;  /* 0x0000018008087890 */ /* 0x000fe4000ff1e0ff */
[----:B------:R-:W-:Y:S02]  /*02f0*/  UIADD3.X UR13, UPT, UPT, URZ, UR9, URZ, UP1, !UPT ;  /* 0x00000009ff0d7290 */ /* 0x000fe40008ffe4ff */
[----:B------:R-:W-:-:S07]  /*0300*/  UIADD3.X UR9, UPT, UPT, URZ, UR9, URZ, UP0, !UPT ;  /* 0x00000009ff097290 */ /* 0x000fce00087fe4ff */
[----:B------:R3:W-:Y:S02]  /*0310*/  UTMACCTL.PF [UR12] ;  /* 0x000000000c0079b9 */ /* 0x0007e40008040000 */
[----:B------:R3:W-:Y:S02]  /*0320*/  UTMACCTL.PF [UR8] ;  /* 0x00000000080079b9 */ /* 0x0007e40008040000 */
[----:B---3--:R-:W-:Y:S01]  /*0330*/  NOP ;  /* 0x0000000000007918 */ /* 0x008fe20000000000 */
.L_x_5:
[----:B------:R-:W-:Y:S05]  /*0340*/  BSYNC.RECONVERGENT B0 ;  /* 0x0000000000007941 */ /* 0x000fea0003800200 */
.L_x_4:
[----:B------:R-:W-:Y:S04]  /*0350*/  BSSY.RECONVERGENT B0, `(.L_x_6) ;  /* 0x000000a000007945 */ /* 0x000fe80003800200 */
        /* <DEDUP_REMOVED lines=9> */
.L_x_7:
[----:B------:R-:W-:Y:S05]  /*03f0*/  BSYNC.RECONVERGENT B0 ;  /* 0x0000000000007941 */ /* 0x000fea0003800200 */
.L_x_6:
[----:B------:R-:W3:Y:S01]  /*0400*/  LDCU.64 UR8, c[0x0][0x888] ;  /* 0x00011100ff0877ac */ /* 0x000ee20008000a00 */
[----:B------:R-:W-:Y:S02]  /*0410*/  UISETP.EQ.U32.AND UP1, UPT, UR6, URZ, UPT ;  /* 0x000000ff0600728c */ /* 0x000fe4000bf22070 */
[----:B------:R-:W-:Y:S02]  /*0420*/  UPLOP3.LUT UP5, UPT, UPT, UPT, UPT, 0x80, 0x8 ;  /* 0x000000000008789c */ /* 0x000fe40003faf070 */
[----:B---3--:R-:W-:-:S04]  /*0430*/  UISETP.NE.U32.AND UP0, UPT, UR8, URZ, UPT ;  /* 0x000000ff0800728c */ /* 0x008fc8000bf05070 */
[----:B------:R-:W-:-:S04]  /*0440*/  UISETP.NE.AND.EX UP0, UPT, UR9, URZ, UPT, UP0 ;  /* 0x000000ff0900728c */ /* 0x000fc8000bf05300 */
[----:B------:R-:W-:-:S04]  /*0450*/  UISETP.EQ.OR.EX UP2, UPT, UR7, URZ, !UP0, UP1 ;  /* 0x000000ff0700728c */ /* 0x000fc8000c742710 */
[----:B------:R-:W-:-:S05]  /*0460*/  UP2UR UR50, UPR, URZ, 0x4 ;  /* 0x00000004ff327883 */ /* 0x000fca0008000000 */
[----:B------:R-:W-:Y:S07]  /*0470*/  BRA.U !UP2, `(.L_x_8) ;  /* 0x000000010a207547 */ /* 0x000fee000b800000 */
[----:B------:R-:W-:Y:S01]  /*0480*/  UISETP.NE.U32.AND UP2, UPT, UR6, URZ, UPT ;  /* 0x000000ff0600728c */ /* 0x000fe2000bf45070 */
[----:B-----5:R-:W-:Y:S01]  /*0490*/  FSETP.NEU.AND P0, PT, R35, RZ, PT ;  /* 0x000000ff2300720b */ /* 0x020fe20003f0d000 */
[----:B------:R-:W-:Y:S02]  /*04a0*/  USEL UR6, URZ, 0xffffffff, UP0 ;  /* 0xffffffffff067887 */ /* 0x000fe40008000000 */
[----:B------:R-:W-:-:S10]  /*04b0*/  UISETP.NE.AND.EX UP2, UPT, UR7, URZ, UPT, UP2 ;  /* 0x000000ff0700728c */ /* 0x000fd4000bf45320 */
[----:B------:R-:W-:Y:S01]  /*04c0*/  VOTEU.ANY UP1, P0 ;  /* 0x0000000000ff7886 */ /* 0x000fe20000020100 */
[----:B------:R-:W-:-:S04]  /*04d0*/  @!UP2 USEL UR6, URZ, 0xffffffff, UP1 ;  /* 0xffffffffff06a887 */ /* 0x000fc80008800000 */
[----:B------:R-:W-:-:S04]  /*04e0*/  ULOP3.LUT UR6, UR6, 0x1, URZ, 0xc0, !UPT ;  /* 0x0000000106067892 */ /* 0x000fc8000f8ec0ff */
[----:B------:R-:W-:-:S11]  /*04f0*/  UISETP.NE.U32.AND UP5, UPT, UR6, 0x1, UPT ;  /* 0x000000010600788c */ /* 0x000fd6000bfa5070 */
.L_x_8:
[----:B------:R-:W3:Y:S01]  /*0500*/  SHFL.IDX PT, R0, R66, RZ, 0x1f ;  /* 0x00001fff42007589 */ /* 0x000ee200000e0000 */
[----:B------:R-:W-:-:S04]  /*0510*/  UISETP.NE.AND UP1, UPT, UR10, 0x2, UPT ;  /* 0x000000020a00788c */ /* 0x000fc8000bf25270 */
[----:B------:R-:W-:Y:S02]  /*0520*/  UISETP.EQ.AND UP2, UPT, UR5, URZ, !UP1 ;  /* 0x000000ff0500728c */ /* 0x000fe4000cf42270 */
[----:B------:R-:W-:-:S04]  /*0530*/  USEL UR6, URZ, 0x1, UP1 ;  /* 0x00000001ff067887 */ /* 0x000fc80008800000 */
[----:B------:R-:W-:Y:S02]  /*0540*/  PLOP3.LUT P5, PT, P1, PT, UP2, 0x80, 0x8 ;  /* 0x000000000008781c */ /* 0x000fe40000faf028 */
[----:B---3--:R-:W-:-:S13]  /*0550*/  ISETP.NE.AND P0, PT, R0, RZ, PT ;  /* 0x000000ff0000720c */ /* 0x008fda0003f05270 */
[----:B------:R-:W-:Y:S05]  /*0560*/  @P0 BRA `(.L_x_9) ;  /* 0x0000000000440947 */ /* 0x000fea0003800000 */
[----:B------:R-:W-:Y:S01]  /*0570*/  UMOV UR8, 0x400 ;  /* 0x0000040000087882 */ /* 0x000fe20000000000 */
[----:B------:R-:W-:Y:S01]  /*0580*/  UMOV UR7, 0x1 ;  /* 0x0000000100077882 */ /* 0x000fe20000000000 */
[----:B------:R-:W-:Y:S02]  /*0590*/  ULEA UR8, UR37, UR8, 0x18 ;  /* 0x0000000825087291 */ /* 0x000fe4000f8ec0ff */
[----:B------:R-:W-:-:S04]  /*05a0*/  UIADD3 UR12, UPT, UPT, -UR7, 0x100000, URZ ;  /* 0x00100000070c7890 */ /* 0x000fc8000fffe1ff */
[----:B------:R-:W-:Y:S02]  /*05b0*/  USHF.L.U32 UR13, UR12, 0xb, URZ ;  /* 0x0000000b0c0d7899 */ /* 0x000fe400080006ff */
[----:B------:R-:W-:Y:S01]  /*05c0*/  USHF.L.U32 UR12, UR12, 0x1, URZ ;  /* 0x000000010c0c7899 */ /* 0x000fe200080006ff */
[----:B------:R-:W-:Y:S01]  /*05d0*/  ELECT P0, URZ, PT ;  /* 0x0000000000ff782f */ /* 0x000fe20003800000 */
[----:B------:R-:W3:Y:S10]  /*05e0*/  FENCE.VIEW.ASYNC.S ;  /* 0x00000000000073c6 */ /* 0x000ef40000000000 */
[----:B---3--:R3:W4:Y:S01]  /*05f0*/  SYNCS.EXCH.64 URZ, [UR8], UR12 ;  /* 0x0000000c08ff75b2 */ /* 0x0087220008000100 */
[----:B------:R3:W1:Y:S01]  /*0600*/  SYNCS.EXCH.64 URZ, [UR8+0x20], UR12 ;  /* 0x0000200c08ff75b2 */ /* 0x0006620008000100 */
[----:B------:R3:W1:Y:S01]  /*0610*/  SYNCS.EXCH.64 URZ, [UR8+0x8], UR12 ;  /* 0x0000080c08ff75b2 */ /* 0x0006620008000100 */
[----:B------:R3:W1:Y:S01]  /*0620*/  SYNCS.EXCH.64 URZ, [UR8+0x28], UR12 ;  /* 0x0000280c08ff75b2 */ /* 0x0006620008000100 */
[----:B------:R3:W1:Y:S01]  /*0630*/  SYNCS.EXCH.64 URZ, [UR8+0x10], UR12 ;  /* 0x0000100c08ff75b2 */ /* 0x0006620008000100 */
[----:B------:R3:W1:Y:S01]  /*0640*/  SYNCS.EXCH.64 URZ, [UR8+0x30], UR12 ;  /* 0x0000300c08ff75b2 */ /* 0x0006620008000100 */
[----:B------:R3:W1:Y:S01]  /*0650*/  SYNCS.EXCH.64 URZ, [UR8+0x18], UR12 ;  /* 0x0000180c08ff75b2 */ /* 0x0006620008000100 */
[----:B------:R3:W1:Y:S01]  /*0660*/  SYNCS.EXCH.64 URZ, [UR8+0x38], UR12 ;  /* 0x0000380c08ff75b2 */ /* 0x0006620008000100 */
[----:B------:R-:W-:Y:S01]  /*0670*/  NOP ;  /* 0x0000000000007918 */ /* 0x000fe20000000000 */
.L_x_9:
[----:B------:R-:W2:Y:S01]  /*0680*/  SHFL.IDX PT, R0, R66, RZ, 0x1f ;  /* 0x00001fff42007589 */ /* 0x000ea200000e0000 */
[----:B------:R-:W-:Y:S01]  /*0690*/  NOP ;  /* 0x0000000000007918 */ /* 0x000fe20000000000 */
[----:B--2---:R-:W-:-:S13]  /*06a0*/  ISETP.NE.AND P0, PT, R0, 0x1, PT ;  /* 0x000000010000780c */ /* 0x004fda0003f05270 */
[----:B------:R-:W-:Y:S05]  /*06b0*/  @P0 BRA `(.L_x_10) ;  /* 0x0000000000540947 */ /* 0x000fea0003800000 */
[----:B------:R-:W-:Y:S01]  /*06c0*/  UMOV UR9, 0x400 ;  /* 0x0000040000097882 */ /* 0x000fe20000000000 */
[----:B---3--:R-:W-:Y:S01]  /*06d0*/  UMOV UR8, 0x20 ;  /* 0x0000002000087882 */ /* 0x008fe20000000000 */
[----:B------:R-:W-:Y:S01]  /*06e0*/  UMOV UR7, 0x80 ;  /* 0x0000008000077882 */ /* 0x000fe20000000000 */
[----:B------:R-:W-:Y:S02]  /*06f0*/  ULEA UR9, UR37, UR9, 0x18 ;  /* 0x0000000925097291 */ /* 0x000fe4000f8ec0ff */
[----:B------:R-:W-:-:S04]  /*0700*/  UIADD3 UR12, UPT, UPT, -UR8, 0x100000, URZ ;  /* 0x00100000080c7890 */ /* 0x000fc8000fffe1ff */
[----:B------:R-:W-:Y:S02]  /*0710*/  USHF.L.U32 UR13, UR12, 0xb, URZ ;  /* 0x0000000b0c0d7899 */ /* 0x000fe400080006ff */
[----:B------:R-:W-:Y:S02]  /*0720*/  USHF.L.U32 UR12, UR12, 0x1, URZ ;  /* 0x000000010c0c7899 */ /* 0x000fe400080006ff */
[----:B------:R-:W-:-:S04]  /*0730*/  UIADD3 UR14, UPT, UPT, -UR7, 0x100000, URZ ;  /* 0x00100000070e7890 */ /* 0x000fc8000fffe1ff */
[----:B------:R-:W-:Y:S02]  /*0740*/  USHF.L.U32 UR15, UR14, 0xb, URZ ;  /* 0x0000000b0e0f7899 */ /* 0x000fe400080006ff */
[----:B------:R-:W-:Y:S01]  /*0750*/  USHF.L.U32 UR14, UR14, 0x1, URZ ;  /* 0x000000010e0e7899 */ /* 0x000fe200080006ff */
[----:B------:R-:W-:Y:S01]  /*0760*/  ELECT P0, URZ, PT ;  /* 0x0000000000ff782f */ /* 0x000fe20003800000 */
[----:B------:R-:W2:Y:S02]  /*0770*/  FENCE.VIEW.ASYNC.S ;  /* 0x00000000000073c6 */ /* 0x000ea40000000000 */
[----:B--2---:R2:W3:Y:S08]  /*0780*/  SYNCS.EXCH.64 URZ, [UR9+0x40], UR12 ;  /* 0x0000400c09ff75b2 */ /* 0x0044f00008000100 */
        /* <DEDUP_REMOVED lines=8> */
.L_x_10:
[----:B------:R-:W4:Y:S01]  /*0810*/  SHFL.IDX PT, R0, R66, RZ, 0x1f ;  /* 0x00001fff42007589 */ /* 0x000f2200000e0000 */
[----:B------:R-:W-:Y:S01]  /*0820*/  NOP ;  /* 0x0000000000007918 */ /* 0x000fe20000000000 */
[----:B----4-:R-:W-:-:S13]  /*0830*/  ISETP.NE.AND P0, PT, R0, 0x3, PT ;  /* 0x000000030000780c */ /* 0x010fda0003f05270 */
[----:B------:R-:W-:Y:S05]  /*0840*/  @P0 BRA `(.L_x_11) ;  /* 0x00000000002c0947 */ /* 0x000fea0003800000 */
[----:B---3--:R-:W-:Y:S01]  /*0850*/  UMOV UR8, 0x400 ;  /* 0x0000040000087882 */ /* 0x008fe20000000000 */
[----:B------:R-:W-:Y:S01]  /*0860*/  UMOV UR7, 0x20 ;  /* 0x0000002000077882 */ /* 0x000fe20000000000 */
[----:B------:R-:W-:Y:S02]  /*0870*/  ULEA UR8, UR37, UR8, 0x18 ;  /* 0x0000000825087291 */ /* 0x000fe4000f8ec0ff */
[----:B--2---:R-:W-:-:S04]  /*0880*/  UIADD3 UR12, UPT, UPT, -UR7, 0x100000, URZ ;  /* 0x00100000070c7890 */ /* 0x004fc8000fffe1ff */
[----:B------:R-:W-:Y:S02]  /*0890*/  USHF.L.U32 UR13, UR12, 0xb, URZ ;  /* 0x0000000b0c0d7899 */ /* 0x000fe400080006ff */
[----:B------:R-:W-:Y:S01]  /*08a0*/  USHF.L.U32 UR12, UR12, 0x1, URZ ;  /* 0x000000010c0c7899 */ /* 0x000fe200080006ff */
[----:B------:R-:W-:Y:S01]  /*08b0*/  ELECT P0, URZ, PT ;  /* 0x0000000000ff782f */ /* 0x000fe20003800000 */
[----:B------:R-:W2:Y:S10]  /*08c0*/  FENCE.VIEW.ASYNC.S ;  /* 0x00000000000073c6 */ /* 0x000eb40000000000 */
[----:B--2---:R4:W2:Y:S01]  /*08d0*/  SYNCS.EXCH.64 URZ, [UR8+0x80], UR12 ;  /* 0x0000800c08ff75b2 */ /* 0x0048a20008000100 */
[----:B------:R4:W3:Y:S02]  /*08e0*/  SYNCS.EXCH.64 URZ, [UR8+0x88], UR12 ;  /* 0x0000880c08ff75b2 */ /* 0x0008e40008000100 */
[----:B----4-:R-:W-:Y:S01]  /*08f0*/  NOP ;  /* 0x0000000000007918 */ /* 0x010fe20000000000 */
.L_x_11:
[----:B------:R-:W4:Y:S01]  /*0900*/  SHFL.IDX PT, R0, R66, RZ, 0x1f ;  /* 0x00001fff42007589 */ /* 0x000f2200000e0000 */
[----:B------:R-:W-:Y:S01]  /*0910*/  NOP ;  /* 0x0000000000007918 */ /* 0x000fe20000000000 */
[----:B----4-:R-:W-:-:S13]  /*0920*/  ISETP.NE.AND P0, PT, R0, 0x4, PT ;  /* 0x000000040000780c */ /* 0x010fda0003f05270 */
[----:B------:R-:W-:Y:S05]  /*0930*/  @P0 BRA `(.L_x_12) ;  /* 0x0000000000480947 */ /* 0x000fea0003800000 */
[----:B--2---:R-:W-:Y:S01]  /*0940*/  UMOV UR9, 0x1e0 ;  /* 0x000001e000097882 */ /* 0x004fe20000000000 */
[----:B---3--:R-:W-:Y:S01]  /*0950*/  UMOV UR8, 0x400 ;  /* 0x0000040000087882 */ /* 0x008fe20000000000 */
[----:B------:R-:W-:Y:S01]  /*0960*/  USEL UR9, UR9, 0x1a0, UP5 ;  /* 0x000001a009097887 */ /* 0x000fe2000a800000 */
        /* <DEDUP_REMOVED lines=10> */
[----:B--2---:R4:W2:Y:S08]  /*0a10*/  SYNCS.EXCH.64 URZ, [UR8+0x90], UR12 ;  /* 0x0000900c08ff75b2 */ /* 0x0048b00008000100 */
[----:B------:R4:W3:Y:S01]  /*0a20*/  SYNCS.EXCH.64 URZ, [UR8+0xa0], UR14 ;  /* 0x0000a00e08ff75b2 */ /* 0x0008e20008000100 */
[----:B------:R4:W1:Y:S01]  /*0a30*/  SYNCS.EXCH.64 URZ, [UR8+0x98], UR12 ;  /* 0x0000980c08ff75b2 */ /* 0x0008620008000100 */
[----:B------:R4:W1:Y:S02]  /*0a40*/  SYNCS.EXCH.64 URZ, [UR8+0xa8], UR14 ;  /* 0x0000a80e08ff75b2 */ /* 0x0008640008000100 */
[----:B----4-:R-:W-:Y:S01]  /*0a50*/  NOP ;  /* 0x0000000000007918 */ /* 0x010fe20000000000 */
.L_x_12:
[----:B------:R-:W4:Y:S01]  /*0a60*/  SHFL.IDX PT, R0, R66, RZ, 0x1f ;  /* 0x00001fff42007589 */ /* 0x000f2200000e0000 */
[----:B------:R-:W-:Y:S01]  /*0a70*/  NOP ;  /* 0x0000000000007918 */ /* 0x000fe20000000000 */
[----:B----4-:R-:W-:-:S13]  /*0a80*/  ISETP.NE.AND P0, PT, R0, 0x5, PT ;  /* 0x000000050000780c */ /* 0x010fda0003f05270 */
[----:B------:R-:W-:Y:S05]  /*0a90*/  @P0 BRA `(.L_x_13) ;  /* 0x0000000000540947 */ /* 0x000fea0003800000 */
[----:B--2---:R-:W-:Y:S01]  /*0aa0*/  UMOV UR9, 0x400 ;  /* 0x0000040000097882 */ /* 0x004fe20000000000 */
        /* <DEDUP_REMOVED lines=14> */
[----:B------:R4:W1:Y:S01]  /*0b90*/  SYNCS.EXCH.64 URZ, [UR9+0xd8], UR14 ;  /* 0x0000d80e09ff75b2 */ /* 0x0008620008000100 */
[----:B------:R4:W1:Y:S01]  /*0ba0*/  SYNCS.EXCH.64 URZ, [UR9+0xc0], UR12 ;  /* 0x0000c00c09ff75b2 */ /* 0x0008620008000100 */
[----:B------:R4:W1:Y:S01]  /*0bb0*/  SYNCS.EXCH.64 URZ, [UR9+0xe0], UR14 ;  /* 0x0000e00e09ff75b2 */ /* 0x0008620008000100 */
[----:B------:R4:W1:Y:S01]  /*0bc0*/  SYNCS.EXCH.64 URZ, [UR9+0xc8], UR12 ;  /* 0x0000c80c09ff75b2 */ /* 0x0008620008000100 */
[----:B------:R4:W1:Y:S02]  /*0bd0*/  SYNCS.EXCH.64 URZ, [UR9+0xe8], UR14 ;  /* 0x0000e80e09ff75b2 */ /* 0x0008640008000100 */
[----:B----4-:R-:W-:Y:S01]  /*0be0*/  NOP ;  /* 0x0000000000007918 */ /* 0x010fe20000000000 */
.L_x_13:
[----:B------:R-:W4:Y:S01]  /*0bf0*/  SHFL.IDX PT, R0, R66, RZ, 0x1f ;  /* 0x00001fff42007589 */ /* 0x000f2200000e0000 */
[----:B------:R-:W-:Y:S01]  /*0c00*/  ISETP.NE.OR P1, PT, RZ, UR10, !P1 ;  /* 0x0000000aff007c0c */ /* 0x000fe2000cf25670 */
        /* <DEDUP_REMOVED lines=12> */
[----:B------:R4:W3:Y:S01]  /*0cd0*/  SYNCS.EXCH.64 URZ, [UR8+0x100], UR12 ;  /* 0x0001000c08ff75b2 */ /* 0x0008e20008000100 */
[----:B------:R4:W1:Y:S01]  /*0ce0*/  SYNCS.EXCH.64 URZ, [UR8+0xf8], UR12 ;  /* 0x0000f80c08ff75b2 */ /* 0x0008620008000100 */
[----:B------:R4:W1:Y:S02]  /*0cf0*/  SYNCS.EXCH.64 URZ, [UR8+0x108], UR12 ;  /* 0x0001080c08ff75b2 */ /* 0x0008640008000100 */
[----:B----4-:R-:W-:Y:S01]  /*0d00*/  NOP ;  /* 0x0000000000007918 */ /* 0x010fe20000000000 */
.L_x_14:
[----:B------:R-:W-:Y:S01]  /*0d10*/  VOTEU.ALL UP1, P1 ;  /* 0x0000000000ff7886 */ /* 0x000fe20000820000 */
[----:B---3--:R-:W3:Y:S01]  /*0d20*/  LDCU UR8, c[0x0][0x36c] ;  /* 0x00006d80ff0877ac */ /* 0x008ee20008000800 */
[----:B------:R-:W-:Y:S01]  /*0d30*/  NOP ;  /* 0x0000000000007918 */ /* 0x000fe20000000000 */
[----:B------:R-:W-:Y:S01]  /*0d40*/  LOP3.LUT R10, R72, 0x1f, RZ, 0xc0, !PT ;  /* 0x0000001f480a7812 */ /* 0x000fe200078ec0ff */
[----:B--2---:R-:W-:Y:S01]  /*0d50*/  UMOV UR12, 0x20 ;  /* 0x00000020000c7882 */ /* 0x004fe20000000000 */
[----:B------:R-:W-:Y:S01]  /*0d60*/  @!UP1 UMOV UR7, 0x400 ;  /* 0x0000040000079882 */ /* 0x000fe20000000000 */
[----:B------:R-:W-:-:S04]  /*0d70*/  @!UP1 UIADD3 UR12, UPT, UPT, -UR12, 0x100000, URZ ;  /* 0x001000000c0c9890 */ /* 0x000fc8000fffe1ff */
[----:B------:R-:W-:Y:S02]  /*0d80*/  @!UP1 USHF.L.U32 UR13, UR12, 0xb, URZ ;  /* 0x0000000b0c0d9899 */ /* 0x000fe400080006ff */
[----:B------:R-:W-:Y:S02]  /*0d90*/  @!UP1 USHF.L.U32 UR12, UR12, 0x1, URZ ;  /* 0x000000010c0c9899 */ /* 0x000fe400080006ff */
[----:B------:R-:W-:Y:S01]  /*0da0*/  @!UP1 ULEA UR7, UR37, UR7, 0x18 ;  /* 0x0000000725079291 */ /* 0x000fe2000f8ec0ff */
[----:B------:R-:W-:Y:S01]  /*0db0*/  VOTEU.ALL UP1, P1 ;  /* 0x0000000000ff7886 */ /* 0x000fe20000820000 */
[----:B------:R-:W-:Y:S01]  /*0dc0*/  UISETP.NE.AND UP4, UPT, UR10, URZ, UPT ;  /* 0x000000ff0a00728c */ /* 0x000fe2000bf85270 */
[----:B------:R-:W2:Y:S09]  /*0dd0*/  FENCE.VIEW.ASYNC.S ;  /* 0x00000000000073c6 */ /* 0x000eb20000000000 */
[----:B--2---:R2:W4:Y:S01]  /*0de0*/  @!UP1 SYNCS.EXCH.64 URZ, [UR7+0x110], UR12 ;  /* 0x0001100c07ff95b2 */ /* 0x0045220008000100 */
[----:B---3--:R-:W-:-:S09]  /*0df0*/  UISETP.EQ.U32.AND UP1, UPT, UR8, 0x1, UPT ;  /* 0x000000010800788c */ /* 0x008fd2000bf22070 */
[----:B------:R-:W-:Y:S05]  /*0e00*/  BRA.U !UP1, `(.L_x_15) ;  /* 0x0000000109087547 */ /* 0x000fea000b800000 */
[----:B-1--4-:R-:W-:Y:S01]  /*0e10*/  UCGABAR_ARV ;  /* 0x00000000000079c7 */ /* 0x012fe20008000000 */
[----:B------:R-:W-:Y:S05]  /*0e20*/  BRA `(.L_x_16) ;  /* 0x0000000000047947 */ /* 0x000fea0003800000 */
.L_x_15:
[----:B-1--4-:R-:W-:Y:S01]  /*0e30*/  NOP ;  /* 0x0000000000007918 */ /* 0x012fe20000000000 */
.L_x_16:
[----:B------:R-:W1:Y:S01]  /*0e40*/  S2R R11, SR_CTAID.X ;  /* 0x00000000000b7919 */ /* 0x000e620000002500 */
[----:B------:R-:W-:-:S05]  /*0e50*/  CS2R.32 R60, SR_CgaSize ;  /* 0x00000000003c7805 */ /* 0x000fca0000008a00 */
[----:B------:R-:W-:-:S05]  /*0e60*/  IMAD R60, R60, -0xa0, RZ ;  /* 0xffffff603c3c7824 */ /* 0x000fca00078e02ff */
[----:B------:R-:W-:-:S14]  /*0e70*/  R2UR UR8, R60 ;  /* 0x000000003c0872ca */ /* 0x000fdc00000e0000 */
[----:B------:R-:W3:Y:S01]  /*0e80*/  LDCU UR8, c[0x0][UR8+0x2b0] ;  /* 0x00005600080877ac */ /* 0x000ee20008000800 */
[----:B------:R-:W-:-:S05]  /*0e90*/  CS2R.32 R0, SR_CgaSize ;  /* 0x0000000000007805 */ /* 0x000fca0000008a00 */
[----:B------:R-:W-:-:S06]  /*0ea0*/  IMAD R0, R0, -0xa0, RZ ;  /* 0xffffff6000007824 */ /* 0x000fcc00078e02ff */
[----:B------:R-:W4:Y:S01]  /*0eb0*/  LDC R0, c[0x0][R0+0x2a0] ;  /* 0x0000a80000007b82 */ /* 0x000f220000000800 */
[----:B------:R-:W-:Y:S01]  /*0ec0*/  PRMT R8, RZ, 0x7610, R8 ;  /* 0x00007610ff087816 */ /* 0x000fe20000000008 */
[----:B------:R-:W3:Y:S01]  /*0ed0*/  S2R R20, SR_CTAID.Y ;  /* 0x0000000000147919 */ /* 0x000ee20000002600 */
[----:B------:R-:W-:-:S05]  /*0ee0*/  CS2R.32 R60, SR_CgaSize ;  /* 0x00000000003c7805 */ /* 0x000fca0000008a00 */
[----:B------:R-:W-:-:S05]  /*0ef0*/  IMAD R60, R60, -0xa0, RZ ;  /* 0xffffff603c3c7824 */ /* 0x000fca00078e02ff */
[----:B--2---:R-:W-:-:S14]  /*0f00*/  R2UR UR7, R60 ;  /* 0x000000003c0772ca */ /* 0x004fdc00000e0000 */
[----:B------:R-:W2:Y:S01]  /*0f10*/  LDCU UR7, c[0x0][UR7+0x2b4] ;  /* 0x00005680070777ac */ /* 0x000ea20008000800 */
[----:B------:R-:W-:Y:S01]  /*0f20*/  UISETP.NE.AND UP2, UPT, UR10, 0x2, UPT ;  /* 0x000000020a00788c */ /* 0x000fe2000bf45270 */
[----:B------:R-:W3:Y:S01]  /*0f30*/  LDC R9, c[0x0][0xb24] ;  /* 0x0002c900ff097b82 */ /* 0x000ee20000000800 */
[----:B------:R-:W-:-:S05]  /*0f40*/  CS2R.32 R58, SR_CgaSize ;  /* 0x00000000003a7805 */ /* 0x000fca0000008a00 */
[----:B------:R-:W-:-:S06]  /*0f50*/  IMAD R58, R58, -0xa0, RZ ;  /* 0xffffff603a3a7824 */ /* 0x000fcc00078e02ff */
[----:B------:R-:W4:Y:S08]  /*0f60*/  LDC R58, c[0x0][R58+0x2a4] ;  /* 0x0000a9003a3a7b82 */ /* 0x000f300000000800 */
[----:B------:R-:W4:Y:S01]  /*0f70*/  LDC R26, c[0x0][0xb24] ;  /* 0x0002c900ff1a7b82 */ /* 0x000f220000000800 */
[----:B-1----:R-:W-:Y:S01]  /*0f80*/  I2FP.F32.U32 R4, R11 ;  /* 0x0000000b00047245 */ /* 0x002fe20000201000 */
[----:B------:R-:W-:-:S06]  /*0f90*/  IMAD.MOV.U32 R21, RZ, RZ, R11 ;  /* 0x000000ffff157224 */ /* 0x000fcc00078e000b */
[----:B------:R-:W1:Y:S01]  /*0fa0*/  S2UR UR36, SR_CTAID.Z ;  /* 0x00000000002479c3 */ /* 0x000e620000002700 */
[----:B---3--:R-:W-:Y:S02]  /*0fb0*/  ISETP.GE.AND P0, PT, R9, 0x1, PT ;  /* 0x000000010900780c */ /* 0x008fe40003f06270 */
[----:B------:R-:W-:Y:S01]  /*0fc0*/  I2FP.F32.U32 R2, R20 ;  /* 0x0000001400027245 */ /* 0x000fe20000201000 */
[----:B------:R-:W-:-:S04]  /*0fd0*/  FMUL R4, R4, UR8 ;  /* 0x0000000804047c20 */ /* 0x000fc80008400000 */
[----:B--2---:R-:W-:Y:S01]  /*0fe0*/  FMUL R2, R2, UR7 ;  /* 0x0000000702027c20 */ /* 0x004fe20008400000 */
[----:B------:R-:W2:Y:S01]  /*0ff0*/  F2I.U32.TRUNC.NTZ R60, R4 ;  /* 0x00000004003c7305 */ /* 0x000ea2000020f000 */
[----:B------:R-:W3:Y:S07]  /*1000*/  LDCU UR7, c[0x0][0xb30] ;  /* 0x00016600ff0777ac */ /* 0x000eee0008000800 */
[----:B------:R-:W1:Y:S01]  /*1010*/  F2I.U32.TRUNC.NTZ R3, R2 ;  /* 0x0000000200037305 */ /* 0x000e62000020f000 */
[----:B--2---:R-:W-:-:S04]  /*1020*/  IMAD.MOV R60, RZ, RZ, -R60 ;  /* 0x000000ffff3c7224 */ /* 0x004fc800078e0a3c */
[----:B----4-:R-:W-:Y:S01]  /*1030*/  IMAD R60, R0, R60, R11 ;  /* 0x0000003c003c7224 */ /* 0x010fe200078e020b */
[----:B------:R-:W-:Y:S01]  /*1040*/  PRMT R0, RZ, 0x7610, R0 ;  /* 0x00007610ff007816 */ /* 0x000fe20000000000 */
[----:B---3--:R-:W-:Y:S01]  /*1050*/  UISETP.NE.AND UP3, UPT, UR7, 0x1, UPT ;  /* 0x000000010700788c */ /* 0x008fe2000bf65270 */
[----:B-1----:R-:W-:-:S05]  /*1060*/  IADD3 R3, PT, PT, -R3, RZ, RZ ;  /* 0x000000ff03037210 */ /* 0x002fca0007ffe1ff */
[----:B------:R-:W-:Y:S01]  /*1070*/  IMAD R58, R58, R3, R20 ;  /* 0x000000033a3a7224 */ /* 0x000fe200078e0214 */
[----:B------:R-:W-:Y:S06]  /*1080*/  BRA.U UP4, `(.L_x_17) ;  /* 0x0000000104247547 */ /* 0x000fec000b800000 */
[----:B------:R-:W-:Y:S01]  /*1090*/  ISETP.NE.AND P1, PT, R58, RZ, PT ;  /* 0x000000ff3a00720c */ /* 0x000fe20003f25270 */
[----:B------:R-:W-:Y:S01]  /*10a0*/  IMAD.MOV.U32 R0, RZ, RZ, 0x3 ;  /* 0x00000003ff007424 */ /* 0x000fe200078e00ff */
[C---:B------:R-:W-:Y:S02]  /*10b0*/  LOP3.LUT R3, R60.reuse, 0xfffffffe, RZ, 0xc0, !PT ;  /* 0xfffffffe3c037812 */ /* 0x040fe400078ec0ff */
[----:B------:R-:W-:Y:S02]  /*10c0*/  ISETP.LT.U32.OR P1, PT, R60, 0x2, !P1 ;  /* 0x000000023c00780c */ /* 0x000fe40004f21470 */
[----:B------:R-:W-:Y:S02]  /*10d0*/  SHF.L.U32 R0, R0, R3, RZ ;  /* 0x0000000300007219 */ /* 0x000fe400000006ff */
[----:B------:R-:W-:Y:S02]  /*10e0*/  SEL R5, RZ, 0x1, !P1 ;  /* 0x00000001ff057807 */ /* 0x000fe40004800000 */
[----:B------:R-:W-:-:S05]  /*10f0*/  SEL R2, RZ, 0x2, !P1 ;  /* 0x00000002ff027807 */ /* 0x000fca0004800000 */
[----:B------:R-:W-:-:S05]  /*1100*/  IMAD.IADD R2, R5, 0x1, R2 ;  /* 0x0000000105027824 */ /* 0x000fca00078e0202 */
[----:B------:R-:W-:Y:S02]  /*1110*/  PRMT R8, R2, 0x7610, R8 ;  /* 0x0000761002087816 */ /* 0x000fe40000000008 */
.L_x_17:
[----:B------:R-:W-:Y:S05]  /*1120*/  @!P0 BRA `(.L_x_18) ;  /* 0x0000000000b88947 */ /* 0x000fea0003800000 */
[----:B------:R-:W1:Y:S01]  /*1130*/  LDC.64 R4, c[0x0][0xb18] ;  /* 0x0002c600ff047b82 */ /* 0x000e620000000a00 */
[----:B------:R-:W-:-:S07]  /*1140*/  ISETP.NE.AND P0, PT, R9, 0x1, PT ;  /* 0x000000010900780c */ /* 0x000fce0003f05270 */
[----:B------:R-:W2:Y:S08]  /*1150*/  LDC R14, c[0x0][0xb0c] ;  /* 0x0002c300ff0e7b82 */ /* 0x000eb00000000800 */
[----:B------:R-:W3:Y:S08]  /*1160*/  LDC R13, c[0x0][0x370] ;  /* 0x0000dc00ff0d7b82 */ /* 0x000ef00000000800 */
[----:B------:R-:W4:Y:S01]  /*1170*/  LDC R16, c[0x0][0x374] ;  /* 0x0000dd00ff107b82 */ /* 0x000f220000000800 */
[----:B-1----:R-:W-:-:S07]  /*1180*/  ISETP.NE.AND P1, PT, R4, 0x1, PT ;  /* 0x000000010400780c */ /* 0x002fce0003f25270 */
[----:B------:R-:W3:Y:S01]  /*1190*/  LDC.64 R6, c[0x0][0xb10] ;  /* 0x0002c400ff067b82 */ /* 0x000ee20000000a00 */
[----:B--2---:R-:W-:-:S07]  /*11a0*/  ISETP.NE.AND P2, PT, R14, 0x1, PT ;  /* 0x000000010e00780c */ /* 0x004fce0003f45270 */
[----:B------:R-:W1:Y:S08]  /*11b0*/  LDC R12, c[0x0][0xb20] ;  /* 0x0002c800ff0c7b82 */ /* 0x000e700000000800 */
[----:B------:R-:W2:Y:S01]  /*11c0*/  LDC.64 R2, c[0x0][0xb28] ;  /* 0x0002ca00ff027b82 */ /* 0x000ea20000000a00 */
[----:B----4-:R-:W-:-:S04]  /*11d0*/  IMAD.HI.U32 R15, R16, R5, RZ ;  /* 0x00000005100f7227 */ /* 0x010fc800078e00ff */
[----:B------:R-:W-:-:S04]  /*11e0*/  IMAD.HI.U32 R5, R20, R5, RZ ;  /* 0x0000000514057227 */ /* 0x000fc800078e00ff */
[----:B---3--:R-:W-:-:S04]  /*11f0*/  IMAD.HI.U32 R18, R13, R6, RZ ;  /* 0x000000060d127227 */ /* 0x008fc800078e00ff */
[C---:B------:R-:W-:Y:S01]  /*1200*/  IMAD.HI.U32 R22, R11.reuse, R6, RZ ;  /* 0x000000060b167227 */ /* 0x040fe200078e00ff */
[-C--:B------:R-:W-:Y:S02]  /*1210*/  @P2 SHF.R.U32.HI R13, RZ, R7.reuse, R18 ;  /* 0x00000007ff0d2219 */ /* 0x080fe40000011612 */
[-C--:B-1----:R-:W-:Y:S02]  /*1220*/  @P1 SHF.R.U32.HI R16, RZ, R12.reuse, R15 ;  /* 0x0000000cff101219 */ /* 0x082fe4000001160f */
[----:B------:R-:W-:Y:S02]  /*1230*/  SHF.R.U32.HI R5, RZ, R12, R5 ;  /* 0x0000000cff057219 */ /* 0x000fe40000011605 */
[----:B------:R-:W-:Y:S02]  /*1240*/  SHF.R.U32.HI R22, RZ, R7, R22 ;  /* 0x00000007ff167219 */ /* 0x000fe40000011616 */
[----:B------:R-:W-:Y:S01]  /*1250*/  SEL R5, R20, R5, !P1 ;  /* 0x0000000514057207 */ /* 0x000fe20004800000 */
[----:B--2---:R-:W-:Y:S01]  /*1260*/  IMAD.HI.U32 R18, R16, R2, RZ ;  /* 0x0000000210127227 */ /* 0x004fe200078e00ff */
[----:B------:R-:W-:-:S02]  /*1270*/  SEL R21, R11, R22, !P2 ;  /* 0x000000160b157207 */ /* 0x000fc40005000000 */
[----:B------:R-:W-:Y:S01]  /*1280*/  IADD3 R7, PT, PT, -R5, RZ, RZ ;  /* 0x000000ff05077210 */ /* 0x000fe20007ffe1ff */
[----:B------:R-:W-:Y:S01]  /*1290*/  IMAD.HI.U32 R6, R13, R2, RZ ;  /* 0x000000020d067227 */ /* 0x000fe200078e00ff */
[----:B------:R-:W-:-:S03]  /*12a0*/  @P0 SHF.R.U32.HI R16, RZ, R3, R18 ;  /* 0x00000003ff100219 */ /* 0x000fc60000011612 */
[----:B------:R-:W-:Y:S01]  /*12b0*/  IMAD R7, R4, R7, R20 ;  /* 0x0000000704077224 */ /* 0x000fe200078e0214 */
[----:B------:R-:W-:Y:S01]  /*12c0*/  @P0 SHF.R.U32.HI R13, RZ, R3, R6 ;  /* 0x00000003ff0d0219 */ /* 0x000fe20000011606 */
[----:B------:R-:W-:-:S04]  /*12d0*/  IMAD R16, R16, R9, RZ ;  /* 0x0000000910107224 */ /* 0x000fc800078e02ff */
[----:B------:R-:W-:Y:S01]  /*12e0*/  IMAD R6, R13, R9, RZ ;  /* 0x000000090d067224 */ /* 0x000fe200078e02ff */
[----:B------:R-:W-:-:S04]  /*12f0*/  ISETP.GE.AND P1, PT, R5, R16, PT ;  /* 0x000000100500720c */ /* 0x000fc80003f26270 */
[----:B------:R-:W-:Y:S01]  /*1300*/  ISETP.GE.OR P1, PT, R21, R6, P1 ;  /* 0x000000061500720c */ /* 0x000fe20000f26670 */
[----:B------:R-:W-:-:S05]  /*1310*/  IMAD.HI.U32 R6, R5, R2, RZ ;  /* 0x0000000205067227 */ /* 0x000fca00078e00ff */
[----:B------:R-:W-:-:S04]  /*1320*/  SHF.R.U32.HI R6, RZ, R3, R6 ;  /* 0x00000003ff067219 */ /* 0x000fc80000011606 */
[----:B------:R-:W-:-:S03]  /*1330*/  SEL R6, R5, R6, !P0 ;  /* 0x0000000605067207 */ /* 0x000fc60004000000 */
[----:B------:R-:W-:Y:S01]  /*1340*/  @!P1 IMAD.HI.U32 R12, R21, R2, RZ ;  /* 0x00000002150c9227 */ /* 0x000fe200078e00ff */
[----:B------:R-:W-:-:S04]  /*1350*/  IADD3 R2, PT, PT, -R6, RZ, RZ ;  /* 0x000000ff06027210 */ /* 0x000fc80007ffe1ff */
[----:B------:R-:W-:Y:S01]  /*1360*/  @!P1 SHF.R.U32.HI R12, RZ, R3, R12 ;  /* 0x00000003ff0c9219 */ /* 0x000fe2000001160c */
[----:B------:R-:W-:-:S03]  /*1370*/  IMAD R2, R9, R2, R5 ;  /* 0x0000000209027224 */ /* 0x000fc600078e0205 */
[----:B------:R-:W-:-:S05]  /*1380*/  @!P1 SEL R3, R21, R12, !P0 ;  /* 0x0000000c15039207 */ /* 0x000fca0004000000 */
[--C-:B------:R-:W-:Y:S02]  /*1390*/  @!P1 IMAD.IADD R6, R6, 0x1, -R3.reuse ;  /* 0x0000000106069824 */ /* 0x100fe400078e0a03 */
[----:B------:R-:W-:Y:S01]  /*13a0*/  @!P1 IMAD R3, R2, R13, R3 ;  /* 0x0000000d02039224 */ /* 0x000fe200078e0203 */
[----:B------:R-:W-:Y:S01]  /*13b0*/  IADD3 R2, PT, PT, -R21, RZ, RZ ;  /* 0x000000ff15027210 */ /* 0x000fe20007ffe1ff */
[----:B------:R-:W-:Y:S02]  /*13c0*/  @!P1 IMAD R5, R6, R9, R21 ;  /* 0x0000000906059224 */ /* 0x000fe400078e0215 */
[----:B------:R-:W-:Y:S02]  /*13d0*/  @!P1 IMAD.MOV.U32 R21, RZ, RZ, R3 ;  /* 0x000000ffff159224 */ /* 0x000fe400078e0003 */
[----:B------:R-:W-:Y:S02]  /*13e0*/  IMAD R2, R14, R2, R11 ;  /* 0x000000020e027224 */ /* 0x000fe400078e020b */
[----:B------:R-:W-:-:S02]  /*13f0*/  IMAD R20, R5, R4, R7 ;  /* 0x0000000405147224 */ /* 0x000fc400078e0207 */
[----:B------:R-:W-:Y:S02]  /*1400*/  IMAD R21, R21, R14, R2 ;  /* 0x0000000e15157224 */ /* 0x000fe400078e0202 */
.L_x_18:
[----:B------:R-:W-:Y:S05]  /*1410*/  BRA.U UP3, `(.L_x_19) ;  /* 0x0000000103407547 */ /* 0x000fea000b800000 */
[----:B------:R-:W1:Y:S08]  /*1420*/  LDC.64 R4, c[0x0][0xb10] ;  /* 0x0002c400ff047b82 */ /* 0x000e700000000a00 */
[----:B------:R-:W2:Y:S08]  /*1430*/  LDC.64 R2, c[0x0][0xb18] ;  /* 0x0002c600ff027b82 */ /* 0x000eb00000000a00 */
[----:B------:R-:W3:Y:S08]  /*1440*/  LDC R6, c[0x0][0xb20] ;  /* 0x0002c800ff067b82 */ /* 0x000ef00000000800 */
[----:B------:R-:W4:Y:S01]  /*1450*/  LDC R12, c[0x0][0xb0c] ;  /* 0x0002c300ff0c7b82 */ /* 0x000f220000000800 */
[----:B-1----:R-:W-:-:S05]  /*1460*/  IMAD.HI.U32 R4, R21, R4, RZ ;  /* 0x0000000415047227 */ /* 0x002fca00078e00ff */
[----:B------:R-:W-:Y:S01]  /*1470*/  SHF.R.U32.HI R4, RZ, R5, R4 ;  /* 0x00000005ff047219 */ /* 0x000fe20000011604 */
[----:B--2---:R-:W-:Y:S01]  /*1480*/  IMAD.HI.U32 R3, R20, R3, RZ ;  /* 0x0000000314037227 */ /* 0x004fe200078e00ff */
[----:B------:R-:W-:-:S04]  /*1490*/  ISETP.NE.AND P0, PT, R2, 0x1, PT ;  /* 0x000000010200780c */ /* 0x000fc80003f05270 */
[----:B---3--:R-:W-:-:S04]  /*14a0*/  SHF.R.U32.HI R3, RZ, R6, R3 ;  /* 0x00000006ff037219 */ /* 0x008fc80000011603 */
[----:B------:R-:W-:Y:S02]  /*14b0*/  SEL R3, R20, R3, !P0 ;  /* 0x0000000314037207 */ /* 0x000fe40004000000 */
[----:B----4-:R-:W-:-:S04]  /*14c0*/  ISETP.NE.AND P1, PT, R12, 0x1, PT ;  /* 0x000000010c00780c */ /* 0x010fc80003f25270 */
[----:B------:R-:W-:-:S05]  /*14d0*/  SEL R6, R21, R4, !P1 ;  /* 0x0000000415067207 */ /* 0x000fca0004800000 */
[----:B------:R-:W-:Y:S02]  /*14e0*/  IMAD.IADD R4, R3, 0x1, -R6 ;  /* 0x0000000103047824 */ /* 0x000fe400078e0a06 */
[----:B------:R-:W-:Y:S02]  /*14f0*/  IMAD.IADD R3, R6, 0x1, -R3 ;  /* 0x0000000106037824 */ /* 0x000fe400078e0a03 */
[----:B------:R-:W-:Y:S02]  /*1500*/  IMAD R21, R4, R12, R21 ;  /* 0x0000000c04157224 */ /* 0x000fe400078e0215 */
[----:B------:R-:W-:Y:S02]  /*1510*/  IMAD R20, R3, R2, R20 ;  /* 0x0000000203147224 */ /* 0x000fe400078e0214 */
.L_x_19:
[----:B------:R-:W-:Y:S05]  /*1520*/  BRA.U !UP1, `(.L_x_20) ;  /* 0x00000001090c7547 */ /* 0x000fea000b800000 */
[----:B------:R-:W-:Y:S01]  /*1530*/  UCGABAR_WAIT ;  /* 0x0000000000007dc7 */ /* 0x000fe20008000000 */
[----:B------:R-:W-:Y:S01]  /*1540*/  CCTL.IVALL ;  /* 0x00000000ff00798f */ /* 0x000fe20002000000 */
[----:B------:R-:W-:Y:S05]  /*1550*/  BRA `(.L_x_21) ;  /* 0x0000000000047947 */ /* 0x000fea0003800000 */
.L_x_20:
[----:B------:R-:W-:Y:S06]  /*1560*/  BAR.SYNC.DEFER_BLOCKING 0x0 ;  /* 0x0000000000007b1d */ /* 0x000fec0000010000 */
.L_x_21:
[----:B------:R-:W-:Y:S05]  /*1570*/  BRA.U UP2, `(.L_x_22) ;  /* 0x0000001102a87547 */ /* 0x000fea000b800000 */
[----:B------:R-:W1:Y:S01]  /*1580*/  LDCU UR4, c[0x0][0x38c] ;  /* 0x00007180ff0477ac */ /* 0x000e620008000800 */
[----:B------:R-:W2:Y:S01]  /*1590*/  LDC R9, c[0x0][0x370] ;  /* 0x0000dc00ff097b82 */ /* 0x000ea20000000800 */
[----:B------:R-:W-:Y:S01]  /*15a0*/  IMAD.SHL.U32 R16, R11, 0x40, RZ ;  /* 0x000000400b107824 */ /* 0x000fe200078e00ff */
[----:B------:R-:W-:Y:S01]  /*15b0*/  PLOP3.LUT P1, PT, PT, PT, UP5, 0x80, 0x8 ;  /* 0x000000000008781c */ /* 0x000fe20003f2f058 */
[----:B------:R-:W-:Y:S01]  /*15c0*/  HFMA2 R12, -RZ, RZ, 0, 0 ;  /* 0x00000000ff0c7431 */ /* 0x000fe200000001ff */
[----:B------:R-:W-:Y:S01]  /*15d0*/  UISETP.NE.AND UP1, UPT, UR10, URZ, UPT ;  /* 0x000000ff0a00728c */ /* 0x000fe2000bf25270 */
[----:B------:R-:W-:Y:S01]  /*15e0*/  ISETP.NE.AND P4, PT, R10, RZ, P5 ;  /* 0x000000ff0a00720c */ /* 0x000fe20002f85270 */
[----:B------:R-:W-:Y:S01]  /*15f0*/  IMAD.MOV.U32 R15, RZ, RZ, 0x1 ;  /* 0x00000001ff0f7424 */ /* 0x000fe200078e00ff */
[----:B------:R-:W-:Y:S01]  /*1600*/  PLOP3.LUT P1, PT, P1, PT, PT, 0x8, 0x80 ;  /* 0x000000000080781c */ /* 0x000fe20000f2e170 */
[----:B------:R-:W3:Y:S01]  /*1610*/  LDC R0, c[0x0][0x374] ;  /* 0x0000dd00ff007b82 */ /* 0x000ee20000000800 */
[----:B------:R-:W-:Y:S01]  /*1620*/  IMAD.MOV.U32 R14, RZ, RZ, RZ ;  /* 0x000000ffff0e7224 */ /* 0x000fe200078e00ff */
[----:B------:R-:W-:Y:S01]  /*1630*/  MOV R8, 0x1 ;  /* 0x0000000100087802 */ /* 0x000fe20000000f00 */
[----:B------:R-:W-:Y:S01]  /*1640*/  IMAD.MOV.U32 R10, RZ, RZ, RZ ;  /* 0x000000ffff0a7224 */ /* 0x000fe200078e00ff */
[----:B------:R-:W-:Y:S01]  /*1650*/  LOP3.LUT R16, R16, 0x40, RZ, 0xc0, !PT ;  /* 0x0000004010107812 */ /* 0x000fe200078ec0ff */
[----:B------:R-:W4:Y:S01]  /*1660*/  LDCU.64 UR14, c[0x0][0x348] ;  /* 0x00006900ff0e77ac */ /* 0x000f220008000a00 */
[----:B-1----:R-:W-:-:S02]  /*1670*/  UIADD3 UR5, UPT, UPT, UR4, 0x1f, URZ ;  /* 0x0000001f04057890 */ /* 0x002fc4000fffe0ff */
[----:B------:R-:W-:Y:S02]  /*1680*/  USEL UR22, UR6, 0x2, UP1 ;  /* 0x0000000206167887 */ /* 0x000fe40008800000 */
[----:B------:R-:W-:Y:S01]  /*1690*/  USHF.R.S32.HI UR7, URZ, 0x1f, UR5 ;  /* 0x0000001fff077899 */ /* 0x000fe20008011405 */
[----:B------:R-:W-:-:S03]  /*16a0*/  UMOV UR23, URZ ;  /* 0x000000ff00177c82 */ /* 0x000fc60008000000 */
[----:B------:R-:W-:Y:S02]  /*16b0*/  ULEA.HI UR7, UR7, UR5, URZ, 0x5 ;  /* 0x0000000507077291 */ /* 0x000fe4000f8f28ff */
[----:B------:R-:W-:Y:S02]  /*16c0*/  UIADD3 UR5, UPT, UPT, UR4, -0x1, URZ ;  /* 0xffffffff04057890 */ /* 0x000fe4000fffe0ff */
[----:B------:R-:W-:Y:S02]  /*16d0*/  USHF.R.S32.HI UR7, URZ, 0x5, UR7 ;  /* 0x00000005ff077899 */ /* 0x000fe40008011407 */
[----:B------:R-:W-:Y:S02]  /*16e0*/  UISETP.GE.U32.AND UP2, UPT, UR5, -0x3f, UPT ;  /* 0xffffffc10500788c */ /* 0x000fe4000bf46070 */
[----:B------:R-:W-:Y:S02]  /*16f0*/  UISETP.LT.U32.AND UP0, UPT, UR7, 0x4, UPT ;  /* 0x000000040700788c */ /* 0x000fe4000bf01070 */
[----:B------:R-:W-:-:S02]  /*1700*/  UIADD3 UR4, UPT, UPT, UR4, 0x3e, URZ ;  /* 0x0000003e04047890 */ /* 0x000fc4000fffe0ff */
[----:B------:R-:W-:-:S04]  /*1710*/  USEL UR5, UR7, 0x4, UP0 ;  /* 0x0000000407057887 */ /* 0x000fc80008000000 */
[----:B------:R-:W-:Y:S02]  /*1720*/  UIADD3 UR21, UPT, UPT, UR5, -0x1, URZ ;  /* 0xffffffff05157890 */ /* 0x000fe4000fffe0ff */
[----:B------:R-:W-:Y:S02]  /*1730*/  @UP2 UIADD3 UR21, UPT, UPT, UR5, URZ, URZ ;  /* 0x000000ff05152290 */ /* 0x000fe4000fffe0ff */
[----:B------:R-:W-:Y:S02]  /*1740*/  UIADD3 UR24, UPT, UPT, UR7, -UR5, URZ ;  /* 0x8000000507187290 */ /* 0x000fe4000fffe0ff */
[----:B------:R-:W-:Y:S02]  /*1750*/  UIADD3 UR13, UPT, UPT, UR21, 0x1, URZ ;  /* 0x00000001150d7890 */ /* 0x000fe4000fffe0ff */
[----:B--2-4-:R-:W-:-:S12]  /*1760*/  UIADD3 UR21, UPT, UPT, -UR21, URZ, URZ ;  /* 0x000000ff15157290 */ /* 0x014fd8000fffe1ff */
.L_x_42:
[----:B------:R-:W-:Y:S01]  /*1770*/  UISETP.NE.AND UP0, UPT, UR37, URZ, UPT ;  /* 0x000000ff2500728c */ /* 0x000fe2000bf05270 */
[----:B------:R-:W1:Y:S08]  /*1780*/  S2UR UR37, SR_CgaCtaId ;  /* 0x00000000002579c3 */ /* 0x000e700000008800 */
[----:B------:R-:W-:Y:S05]  /*1790*/  BRA.U UP0, `(.L_x_23) ;  /* 0x0000000100347547 */ /* 0x000fea000b800000 */
[----:B------:R-:W2:Y:S01]  /*17a0*/  S2R R2, SR_CgaCtaId ;  /* 0x0000000000027919 */ /* 0x000ea20000008800 */
[----:B------:R-:W-:-:S04]  /*17b0*/  MOV R3, 0x400 ;  /* 0x0000040000037802 */ /* 0x000fc80000000f00 */
[----:B--2---:R-:W-:Y:S02]  /*17c0*/  LEA R3, R2, R3, 0x18 ;  /* 0x0000000302037211 */ /* 0x004fe400078ec0ff */
[----:B------:R-:W-:-:S03]  /*17d0*/  SHF.L.U32 R2, R8, 0x1f, RZ ;  /* 0x0000001f08027819 */ /* 0x000fc600000006ff */
[----:B------:R-:W-:-:S04]  /*17e0*/  IMAD R3, R10, 0x8, R3 ;  /* 0x000000080a037824 */ /* 0x000fc800078e0203 */
[----:B------:R-:W2:Y:S02]  /*17f0*/  SYNCS.PHASECHK.TRANS64.TRYWAIT P0, [R3+URZ+0x100], R2 ;  /* 0x00010002030075a7 */ /* 0x000ea400080011ff */
[----:B--2---:R-:W-:Y:S05]  /*1800*/  @!P0 BRA `(.L_x_24) ;  /* 0x0000006c00c88947 */ /* 0x004fea0003800000 */
.L_x_149:
[----:B------:R-:W-:Y:S01]  /*1810*/  VIADD R10, R10, 0x1 ;  /* 0x000000010a0a7836 */ /* 0x000fe20000000000 */
[----:B------:R2:W-:Y:S04]  /*1820*/  SYNCS.ARRIVE.TRANS64.A1T0 RZ, [R3+URZ+0xf0], RZ ;  /* 0x0000f0ff03ff79a7 */ /* 0x0005e800081000ff */
[----:B------:R-:W-:-:S04]  /*1830*/  ISETP.NE.AND P0, PT, R10, 0x2, PT ;  /* 0x000000020a00780c */ /* 0x000fc80003f05270 */
[----:B------:R-:W-:Y:S02]  /*1840*/  SEL R10, R10, RZ, P0 ;  /* 0x000000ff0a0a7207 */ /* 0x000fe40000000000 */
[----:B--2---:R-:W-:-:S04]  /*1850*/  SEL R3, RZ, 0x1, P0 ;  /* 0x00000001ff037807 */ /* 0x004fc80000000000 */
[----:B------:R-:W-:-:S07]  /*1860*/  LOP3.LUT R8, R8, R3, RZ, 0x3c, !PT ;  /* 0x0000000308087212 */ /* 0x000fce00078e3cff */
.L_x_23:
[----:B------:R-:W-:Y:S01]  /*1870*/  UMOV UR6, 0x400 ;  /* 0x0000040000067882 */ /* 0x000fe20000000000 */
[----:B------:R-:W-:Y:S01]  /*1880*/  LEA.HI R3, R21, R21, RZ, 0x1 ;  /* 0x0000001515037211 */ /* 0x000fe200078f08ff */
[----:B-1----:R-:W-:Y:S01]  /*1890*/  ULEA UR6, UR37, UR6, 0x18 ;  /* 0x0000000625067291 */ /* 0x002fe2000f8ec0ff */
[----:B------:R-:W-:Y:S01]  /*18a0*/  SHF.L.U32 R2, R15, 0x1f, RZ ;  /* 0x0000001f0f027819 */ /* 0x000fe200000006ff */
[----:B------:R-:W-:Y:S01]  /*18b0*/  UISETP.GE.U32.AND UP0, UPT, UR4, 0x3f, UPT ;  /* 0x0000003f0400788c */ /* 0x000fe2000bf06070 */
[C---:B------:R-:W-:Y:S01]  /*18c0*/  R2UR UR9, R16.reuse ;  /* 0x00000000100972ca */ /* 0x040fe200000e0000 */
[----:B------:R-:W-:Y:S01]  /*18d0*/  ULEA UR8, UR23, UR6, 0x3 ;  /* 0x0000000617087291 */ /* 0x000fe2000f8e18ff */
[----:B------:R-:W-:Y:S01]  /*18e0*/  IMAD.SHL.U32 R3, R3, 0x40, RZ ;  /* 0x0000004003037824 */ /* 0x000fe200078e00ff */
[----:B------:R-:W-:Y:S01]  /*18f0*/  R2UR UR11, R16 ;  /* 0x00000000100b72ca */ /* 0x000fe200000e0000 */
[----:B------:R-:W-:-:S03]  /*1900*/  UMOV UR25, URZ ;  /* 0x000000ff00197c82 */ /* 0x000fc60008000000 */
[----:B------:R-:W-:-:S03]  /*1910*/  R2UR UR35, R3 ;  /* 0x00000000032372ca */ /* 0x000fc600000e0000 */
[----:B------:R1:W2:Y:S01]  /*1920*/  SYNCS.PHASECHK.TRANS64.TRYWAIT P0, [UR8+0x20], R2 ;  /* 0x00002002ff0075a7 */ /* 0x0002a20008001108 */
[----:B------:R-:W-:-:S09]  /*1930*/  R2UR UR8, R20 ;  /* 0x00000000140872ca */ /* 0x000fd200000e0000 */
[----:B------:R-:W-:-:S04]  /*1940*/  ULOP3.LUT UR35, UR9, 0xffffff80, UR35, 0xf8, !UPT ;  /* 0xffffff8009237892 */ /* 0x000fc8000f8ef823 */
[----:B------:R-:W-:Y:S01]  /*1950*/  ULEA UR11, UR8, UR11, 0x7 ;  /* 0x0000000b080b7291 */ /* 0x000fe2000f8e38ff */
[----:B------:R-:W-:Y:S11]  /*1960*/  BRA.U !UP0, `(.L_x_25) ;  /* 0x0000000108bc7547 */ /* 0x000ff6000b800000 */
[----:B------:R-:W-:Y:S01]  /*1970*/  UMOV UR16, UR21 ;  /* 0x0000001500107c82 */ /* 0x000fe20008000000 */
[----:B------:R-:W-:Y:S01]  /*1980*/  UMOV UR17, UR23 ;  /* 0x0000001700117c82 */ /* 0x000fe20008000000 */
[----:B------:R-:W-:-:S05]  /*1990*/  UMOV UR34, URZ ;  /* 0x000000ff00227c82 */ /* 0x000fca0008000000 */
.L_x_31:
[----:B------:R-:W-:Y:S01]  /*19a0*/  ULEA UR33, UR17, UR6, 0x3 ;  /* 0x0000000611217291 */ /* 0x000fe2000f8e18ff */
[----:B------:R-:W-:Y:S01]  /*19b0*/  @P5 MOV R3, 0x4000 ;  /* 0x0000400000035802 */ /* 0x000fe20000000f00 */
[----:B-12-4-:R-:W-:Y:S10]  /*19c0*/  @P0 BRA `(.L_x_26) ;  /* 0x00000000000c0947 */ /* 0x016ff40003800000 */
[----:B------:R-:W-:-:S04]  /*19d0*/  SHF.L.U32 R5, R15, 0x1f, RZ ;  /* 0x0000001f0f057819 */ /* 0x000fc800000006ff */
[----:B------:R-:W2:Y:S02]  /*19e0*/  SYNCS.PHASECHK.TRANS64.TRYWAIT P0, [UR33+0x20], R5 ;  /* 0x00002005ff0075a7 */ /* 0x000ea40008001121 */
[----:B--2---:R-:W-:Y:S05]  /*19f0*/  @!P0 BRA `(.L_x_27) ;  /* 0x0000006c00608947 */ /* 0x004fea0003800000 */
.L_x_26:
[----:B------:R2:W-:Y:S01]  /*1a00*/  @P5 SYNCS.ARRIVE.TRANS64 RZ, [UR33], R3 ;  /* 0x00000003ffff59a7 */ /* 0x0005e20008000021 */
[----:B------:R-:W-:Y:S02]  /*1a10*/  ULOP3.LUT UR8, UR22, 0x2, URZ, 0xfc, !UPT ;  /* 0x0000000216087892 */ /* 0x000fe4000f8efcff */
[----:B------:R-:W-:Y:S02]  /*1a20*/  UIADD3 UR16, UPT, UPT, UR16, 0x1, URZ ;  /* 0x0000000110107890 */ /* 0x000fe4000fffe0ff */
[----:B------:R-:W-:Y:S02]  /*1a30*/  UISETP.NE.AND UP0, UPT, UR8, 0x2, UPT ;  /* 0x000000020800788c */ /* 0x000fe4000bf05270 */
[----:B------:R-:W-:-:S07]  /*1a40*/  UISETP.NE.AND UP2, UPT, UR16, 0x1, UPT ;  /* 0x000000011000788c */ /* 0x000fce000bf45270 */
[----:B------:R-:W-:Y:S05]  /*1a50*/  BRA.U UP0, `(.L_x_28) ;  /* 0x0000000100047547 */ /* 0x000fea000b800000 */
[----:B------:R-:W-:Y:S05]  /*1a60*/  BPT.TRAP 0x1 ;  /* 0x000000040000795c */ /* 0x000fea0000300000 */
.L_x_28:
[----:B------:R-:W-:Y:S04]  /*1a70*/  BSSY.RECONVERGENT B0, `(.L_x_29) ;  /* 0x0000003000007945 */ /* 0x000fe80003800200 */
[----:B------:R-:W-:Y:S05]  /*1a80*/  @!P4 BRA `(.L_x_30) ;  /* 0x000000000004c947 */ /* 0x000fea0003800000 */
[----:B------:R-:W-:Y:S05]  /*1a90*/  BPT.TRAP 0x1 ;  /* 0x000000040000795c */ /* 0x000fea0000300000 */
.L_x_30:
[----:B------:R-:W-:Y:S05]  /*1aa0*/  BSYNC.RECONVERGENT B0 ;  /* 0x0000000000007941 */ /* 0x000fea0003800200 */
.L_x_29:
[----:B------:R-:W-:Y:S02]  /*1ab0*/  UIADD3 UR23, UPT, UPT, UR17, 0x1, URZ ;  /* 0x0000000111177890 */ /* 0x000fe4000fffe0ff */
[----:B------:R-:W-:Y:S02]  /*1ac0*/  UIADD3 UR28, UP1, UPT, UR14, 0x80, URZ ;  /* 0x000000800e1c7890 */ /* 0x000fe4000ff3e0ff */
[----:B------:R-:W-:Y:S02]  /*1ad0*/  UISETP.NE.AND UP0, UPT, UR23, 0x4, UPT ;  /* 0x000000041700788c */ /* 0x000fe4000bf05270 */
[----:B------:R-:W-:Y:S02]  /*1ae0*/  ULOP3.LUT UR33, UR33, 0xfefffff8, URZ, 0xc0, !UPT ;  /* 0xfefffff821217892 */ /* 0x000fe4000f8ec0ff */
[----:B------:R-:W-:Y:S02]  /*1af0*/  USEL UR9, URZ, 0x1, UP0 ;  /* 0x00000001ff097887 */ /* 0x000fe40008000000 */
[----:B------:R-:W-:-:S02]  /*1b00*/  USEL UR23, UR23, URZ, UP0 ;  /* 0x000000ff17177287 */ /* 0x000fc40008000000 */
[----:B------:R-:W-:Y:S02]  /*1b10*/  UIADD3 UR26, UP0, UPT, UR14, 0x180, URZ ;  /* 0x000001800e1a7890 */ /* 0x000fe4000ff1e0ff */
[----:B------:R-:W-:Y:S01]  /*1b20*/  ULEA UR8, UR23, UR6, 0x3 ;  /* 0x0000000617087291 */ /* 0x000fe2000f8e18ff */
[----:B------:R-:W-:Y:S01]  /*1b30*/  LOP3.LUT R15, R15, UR9, RZ, 0x3c, !PT ;  /* 0x000000090f0f7c12 */ /* 0x000fe2000f8e3cff */
[----:B------:R-:W-:Y:S02]  /*1b40*/  UIADD3.X UR29, UPT, UPT, URZ, UR15, URZ, UP1, !UPT ;  /* 0x0000000fff1d7290 */ /* 0x000fe40008ffe4ff */
[----:B------:R-:W-:Y:S01]  /*1b50*/  UIADD3.X UR27, UPT, UPT, URZ, UR15, URZ, UP0, !UPT ;  /* 0x0000000fff1b7290 */ /* 0x000fe200087fe4ff */
[----:B-1----:R-:W-:Y:S01]  /*1b60*/  SHF.L.U32 R2, R15, 0x1f, RZ ;  /* 0x0000001f0f027819 */ /* 0x002fe200000006ff */
[----:B------:R-:W-:Y:S01]  /*1b70*/  UMOV UR18, 0x0 ;  /* 0x0000000000127882 */ /* 0x000fe20000000000 */
[----:B------:R-:W-:Y:S01]  /*1b80*/  UMOV UR19, 0x10000000 ;  /* 0x1000000000137882 */ /* 0x000fe20000000000 */
[----:B------:R-:W-:Y:S01]  /*1b90*/  UMOV UR10, UR34 ;  /* 0x00000022000a7c82 */ /* 0x000fe20008000000 */
[----:B------:R4:W1:Y:S01]  /*1ba0*/  SYNCS.PHASECHK.TRANS64.TRYWAIT P0, [UR8+0x20], R2 ;  /* 0x00002002ff0075a7 */ /* 0x0008620008001108 */
[----:B------:R-:W-:Y:S01]  /*1bb0*/  ULEA UR8, UR17, UR6, 0xc ;  /* 0x0000000611087291 */ /* 0x000fe2000f8e60ff */
[----:B------:R-:W-:Y:S01]  /*1bc0*/  UMOV UR12, UR36 ;  /* 0x00000024000c7c82 */ /* 0x000fe20008000000 */
[----:B------:R-:W-:-:S02]  /*1bd0*/  UMOV UR9, UR33 ;  /* 0x0000002100097c82 */ /* 0x000fc40008000000 */
[----:B------:R-:W-:Y:S02]  /*1be0*/  UIADD3 UR32, UPT, UPT, UR8, 0x4300, URZ ;  /* 0x0000430008207890 */ /* 0x000fe4000fffe0ff */
[----:B------:R-:W-:Y:S01]  /*1bf0*/  UIADD3 UR8, UPT, UPT, UR8, 0x8300, URZ ;  /* 0x0000830008087890 */ /* 0x000fe2000fffe0ff */
[----:B------:R-:W-:Y:S01]  /*1c00*/  UMOV UR25, UR13 ;  /* 0x0000000d00197c82 */ /* 0x000fe20008000000 */
[----:B------:R-:W-:-:S05]  /*1c10*/  UMOV UR17, UR23 ;  /* 0x0000001700117c82 */ /* 0x000fca0008000000 */
[----:B------:R2:W-:Y:S02]  /*1c20*/  UTMALDG.3D.2CTA [UR32], [UR28], desc[UR18] ;  /* 0x000012201c0075b4 */ /* 0x0005e40008211000 */
[----:B------:R4:W-:Y:S01]  /*1c30*/  UTMALDG.3D.2CTA [UR8], [UR26], desc[UR18] ;  /* 0x000012081a0075b4 */ /* 0x0009e20008211000 */
[----:B--2---:R-:W-:Y:S01]  /*1c40*/  UIADD3 UR34, UPT, UPT, UR34, 0x20, URZ ;  /* 0x0000002022227890 */ /* 0x004fe2000fffe0ff */
[----:B------:R-:W-:Y:S11]  /*1c50*/  BRA.U UP2, `(.L_x_31) ;  /* 0xfffffffd02507547 */ /* 0x000ff6000b83ffff */
.L_x_25:
[----:B----4-:R-:W-:Y:S01]  /*1c60*/  ULEA UR8, UR23, UR6, 0x3 ;  /* 0x0000000617087291 */ /* 0x010fe2000f8e18ff */
[----:B-1----:R-:W-:Y:S01]  /*1c70*/  SHF.L.U32 R2, R15, 0x1f, RZ ;  /* 0x0000001f0f027819 */ /* 0x002fe200000006ff */
[----:B------:R-:W-:Y:S01]  /*1c80*/  @!P1 SYNCS.ARRIVE.TRANS64.A1T0 RZ, [UR6+0x88], RZ ;  /* 0x000088ffffff99a7 */ /* 0x000fe20008100006 */
[----:B------:R-:W-:-:S06]  /*1c90*/  UISETP.GT.AND UP0, UPT, UR7, UR5, UPT ;  /* 0x000000050700728c */ /* 0x000fcc000bf04270 */
[----:B--2---:R1:W2:Y:S03]  /*1ca0*/  SYNCS.PHASECHK.TRANS64.TRYWAIT P0, [UR8+0x20], R2 ;  /* 0x00002002ff0075a7 */ /* 0x0042a60008001108 */
[----:B------:R-:W-:Y:S05]  /*1cb0*/  BRA.U !UP0, `(.L_x_32) ;  /* 0x0000000108bc7547 */ /* 0x000fea000b800000 */
[----:B------:R-:W-:Y:S01]  /*1cc0*/  UIADD3 UR26, UPT, UPT, UR24, UR25, URZ ;  /* 0x00000019181a7290 */ /* 0x000fe2000fffe0ff */
[----:B------:R-:W-:-:S11]  /*1cd0*/  UMOV UR27, UR23 ;  /* 0x00000017001b7c82 */ /* 0x000fd60008000000 */
.L_x_38:
[----:B------:R-:W-:Y:S01]  /*1ce0*/  ULEA UR17, UR27, UR6, 0x3 ;  /* 0x000000061b117291 */ /* 0x000fe2000f8e18ff */
[----:B--2---:R-:W-:Y:S01]  /*1cf0*/  @P5 MOV R3, 0x4000 ;  /* 0x0000400000035802 */ /* 0x004fe20000000f00 */
[----:B-12---:R-:W-:Y:S10]  /*1d00*/  @P0 BRA `(.L_x_33) ;  /* 0x00000000000c0947 */ /* 0x006ff40003800000 */
[----:B------:R-:W-:-:S04]  /*1d10*/  SHF.L.U32 R5, R15, 0x1f, RZ ;  /* 0x0000001f0f057819 */ /* 0x000fc800000006ff */
[----:B------:R-:W2:Y:S02]  /*1d20*/  SYNCS.PHASECHK.TRANS64.TRYWAIT P0, [UR17+0x20], R5 ;  /* 0x00002005ff0075a7 */ /* 0x000ea40008001111 */
[----:B--2---:R-:W-:Y:S05]  /*1d30*/  @!P0 BRA `(.L_x_34) ;  /* 0x0000006800a88947 */ /* 0x004fea0003800000 */
.L_x_33:
[----:B------:R2:W-:Y:S01]  /*1d40*/  @P5 SYNCS.ARRIVE.TRANS64 RZ, [UR17], R3 ;  /* 0x00000003ffff59a7 */ /* 0x0005e20008000011 */
[----:B------:R-:W-:-:S04]  /*1d50*/  ULOP3.LUT UR8, UR22, 0x2, URZ, 0xfc, !UPT ;  /* 0x0000000216087892 */ /* 0x000fc8000f8efcff */
[----:B------:R-:W-:-:S09]  /*1d60*/  UISETP.NE.AND UP0, UPT, UR8, 0x2, UPT ;  /* 0x000000020800788c */ /* 0x000fd2000bf05270 */
[----:B------:R-:W-:Y:S05]  /*1d70*/  BRA.U UP0, `(.L_x_35) ;  /* 0x0000000100047547 */ /* 0x000fea000b800000 */
[----:B------:R-:W-:Y:S05]  /*1d80*/  BPT.TRAP 0x1 ;  /* 0x000000040000795c */ /* 0x000fea0000300000 */
.L_x_35:
[----:B------:R-:W-:Y:S04]  /*1d90*/  BSSY.RECONVERGENT B0, `(.L_x_36) ;  /* 0x0000003000007945 */ /* 0x000fe80003800200 */
[----:B------:R-:W-:Y:S05]  /*1da0*/  @!P4 BRA `(.L_x_37) ;  /* 0x000000000004c947 */ /* 0x000fea0003800000 */
[----:B------:R-:W-:Y:S05]  /*1db0*/  BPT.TRAP 0x1 ;  /* 0x000000040000795c */ /* 0x000fea0000300000 */
.L_x_37:
[----:B------:R-:W-:Y:S05]  /*1dc0*/  BSYNC.RECONVERGENT B0 ;  /* 0x0000000000007941 */ /* 0x000fea0003800200 */
.L_x_36:
[----:B------:R-:W-:Y:S02]  /*1dd0*/  UIADD3 UR23, UPT, UPT, UR27, 0x1, URZ ;  /* 0x000000011b177890 */ /* 0x000fe4000fffe0ff */
[----:B------:R-:W-:Y:S02]  /*1de0*/  UIADD3 UR32, UP1, UPT, UR14, 0x80, URZ ;  /* 0x000000800e207890 */ /* 0x000fe4000ff3e0ff */
[----:B------:R-:W-:Y:S02]  /*1df0*/  UISETP.NE.AND UP0, UPT, UR23, 0x4, UPT ;  /* 0x000000041700788c */ /* 0x000fe4000bf05270 */
[----:B------:R-:W-:Y:S02]  /*1e00*/  USHF.L.U32 UR18, UR25, 0x5, URZ ;  /* 0x0000000519127899 */ /* 0x000fe400080006ff */
[----:B------:R-:W-:Y:S02]  /*1e10*/  USEL UR9, URZ, 0x1, UP0 ;  /* 0x00000001ff097887 */ /* 0x000fe40008000000 */
[----:B------:R-:W-:-:S02]  /*1e20*/  USEL UR23, UR23, URZ, UP0 ;  /* 0x000000ff17177287 */ /* 0x000fc40008000000 */
[----:B------:R-:W-:Y:S02]  /*1e30*/  UIADD3 UR30, UP0, UPT, UR14, 0x180, URZ ;  /* 0x000001800e1e7890 */ /* 0x000fe4000ff1e0ff */
[----:B------:R-:W-:Y:S01]  /*1e40*/  ULEA UR8, UR23, UR6, 0x3 ;  /* 0x0000000617087291 */ /* 0x000fe2000f8e18ff */
[----:B------:R-:W-:Y:S01]  /*1e50*/  LOP3.LUT R15, R15, UR9, RZ, 0x3c, !PT ;  /* 0x000000090f0f7c12 */ /* 0x000fe2000f8e3cff */
[----:B------:R-:W-:Y:S02]  /*1e60*/  ULOP3.LUT UR17, UR17, 0xfefffff8, URZ, 0xc0, !UPT ;  /* 0xfefffff811117892 */ /* 0x000fe4000f8ec0ff */
[----:B------:R-:W-:Y:S01]  /*1e70*/  UIADD3.X UR33, UPT, UPT, URZ, UR15, URZ, UP1, !UPT ;  /* 0x0000000fff217290 */ /* 0x000fe20008ffe4ff */
[----:B-1----:R-:W-:Y:S01]  /*1e80*/  SHF.L.U32 R2, R15, 0x1f, RZ ;  /* 0x0000001f0f027819 */ /* 0x002fe200000006ff */
[----:B------:R-:W-:Y:S01]  /*1e90*/  UIADD3.X UR31, UPT, UPT, URZ, UR15, URZ, UP0, !UPT ;  /* 0x0000000fff1f7290 */ /* 0x000fe200087fe4ff */
[----:B------:R-:W-:Y:S02]  /*1ea0*/  UMOV UR28, 0x0 ;  /* 0x00000000001c7882 */ /* 0x000fe40000000000 */
[----:B------:R4:W1:Y:S01]  /*1eb0*/  SYNCS.PHASECHK.TRANS64.TRYWAIT P0, [UR8+0x20], R2 ;  /* 0x00002002ff0075a7 */ /* 0x0008620008001108 */
[----:B------:R-:W-:Y:S01]  /*1ec0*/  ULEA UR8, UR27, UR6, 0xc ;  /* 0x000000061b087291 */ /* 0x000fe2000f8e60ff */
[----:B------:R-:W-:Y:S01]  /*1ed0*/  UMOV UR29, 0x10000000 ;  /* 0x10000000001d7882 */ /* 0x000fe20000000000 */
[----:B------:R-:W-:-:S02]  /*1ee0*/  UMOV UR19, UR35 ;  /* 0x0000002300137c82 */ /* 0x000fc40008000000 */
[----:B------:R-:W-:Y:S02]  /*1ef0*/  UIADD3 UR16, UPT, UPT, UR8, 0x4300, URZ ;  /* 0x0000430008107890 */ /* 0x000fe4000fffe0ff */
[----:B------:R-:W-:Y:S01]  /*1f00*/  UIADD3 UR8, UPT, UPT, UR8, 0x8300, URZ ;  /* 0x0000830008087890 */ /* 0x000fe2000fffe0ff */
[----:B------:R-:W-:Y:S01]  /*1f10*/  UMOV UR20, UR36 ;  /* 0x0000002400147c82 */ /* 0x000fe20008000000 */
[----:B------:R-:W-:Y:S01]  /*1f20*/  UMOV UR12, UR36 ;  /* 0x00000024000c7c82 */ /* 0x000fe20008000000 */
[----:B------:R-:W-:Y:S01]  /*1f30*/  UMOV UR9, UR17 ;  /* 0x0000001100097c82 */ /* 0x000fe20008000000 */
[----:B------:R-:W-:Y:S01]  /*1f40*/  UMOV UR10, UR18 ;  /* 0x00000012000a7c82 */ /* 0x000fe20008000000 */
[----:B------:R-:W-:Y:S02]  /*1f50*/  UIADD3 UR25, UPT, UPT, UR25, 0x1, URZ ;  /* 0x0000000119197890 */ /* 0x000fe4000fffe0ff */
[----:B------:R4:W-:Y:S01]  /*1f60*/  UTMALDG.3D.2CTA [UR16], [UR32], desc[UR28] ;  /* 0x00001c10200075b4 */ /* 0x0009e20008211000 */
[----:B------:R-:W-:Y:S01]  /*1f70*/  UMOV UR27, UR23 ;  /* 0x00000017001b7c82 */ /* 0x000fe20008000000 */
[----:B------:R-:W-:Y:S01]  /*1f80*/  UISETP.NE.AND UP0, UPT, UR25, UR26, UPT ;  /* 0x0000001a1900728c */ /* 0x000fe2000bf05270 */
[----:B------:R4:W-:Y:S08]  /*1f90*/  UTMALDG.3D.2CTA [UR8], [UR30], desc[UR28] ;  /* 0x00001c081e0075b4 */ /* 0x0009f00008211000 */
[----:B----4-:R-:W-:Y:S05]  /*1fa0*/  BRA.U UP0, `(.L_x_38) ;  /* 0xfffffffd004c7547 */ /* 0x010fea000b83ffff */
.L_x_32:
[----:B-1----:R-:W-:Y:S01]  /*1fb0*/  LEA R2, R14, UR6, 0x3 ;  /* 0x000000060e027c11 */ /* 0x002fe2000f8e18ff */
[----:B------:R-:W-:Y:S01]  /*1fc0*/  NOP ;  /* 0x0000000000007918 */ /* 0x000fe20000000000 */
[----:B--2---:R-:W-:Y:S02]  /*1fd0*/  SHF.L.U32 R3, R12, 0x1f, RZ ;  /* 0x0000001f0c037819 */ /* 0x004fe400000006ff */
[----:B------:R-:W-:Y:S02]  /*1fe0*/  LEA R4, R14, UR6, 0x4 ;  /* 0x000000060e047c11 */ /* 0x000fe4000f8e20ff */
[----:B------:R-:W1:Y:S02]  /*1ff0*/  SYNCS.PHASECHK.TRANS64.TRYWAIT P0, [R2+URZ+0x90], R3 ;  /* 0x00009003020075a7 */ /* 0x000e6400080011ff */
[----:B-1----:R-:W-:Y:S05]  /*2000*/  @!P0 BRA `(.L_x_39) ;  /* 0x00000068000c8947 */ /* 0x002fea0003800000 */
.L_x_152:
[----:B------:R-:W2:Y:S01]  /*2010*/  LDS.128 R4, [R4+0x120] ;  /* 0x0001200004047984 */ /* 0x000ea20000000c00 */
[----:B------:R-:W-:Y:S01]  /*2020*/  ISETP.GE.AND P0, PT, R26, 0x1, PT ;  /* 0x000000011a00780c */ /* 0x000fe20003f06270 */
[----:B-1----:R-:W-:Y:S01]  /*2030*/  VIADD R2, R2, 0xa0 ;  /* 0x000000a002027836 */ /* 0x002fe20000000000 */
[----:B------:R-:W-:Y:S01]  /*2040*/  @!PT LDS RZ, [RZ] ;  /* 0x00000000fffff984 */ /* 0x000fe20000000800 */
[----:B------:R-:W-:Y:S01]  /*2050*/  @!PT LDS RZ, [RZ] ;  /* 0x00000000fffff984 */ /* 0x000fe20000000800 */
[----:B------:R-:W-:Y:S01]  /*2060*/  @!PT LDS RZ, [RZ] ;  /* 0x00000000fffff984 */ /* 0x000fe20000000800 */
[----:B------:R-:W-:Y:S01]  /*2070*/  @!PT LDS RZ, [RZ] ;  /* 0x00000000fffff984 */ /* 0x000fe20000000800 */
[----:B------:R1:W-:Y:S06]  /*2080*/  MEMBAR.ALL.CTA ;  /* 0x0000000000007992 */ /* 0x0003ec0000008000 */
[----:B-1----:R-:W1:Y:S01]  /*2090*/  FENCE.VIEW.ASYNC.S ;  /* 0x00000000000073c6 */ /* 0x002e620000000000 */
[----:B------:R-:W-:-:S04]  /*20a0*/  PRMT R2, RZ, 0x654, R2 ;  /* 0x00000654ff027816 */ /* 0x000fc80000000002 */
[----:B-1----:R1:W-:Y:S01]  /*20b0*/  SYNCS.ARRIVE.TRANS64.RED.A1T0 RZ, [R2+URZ], RZ ;  /* 0x000000ff02ff79a7 */ /* 0x0023e200081004ff */
[----:B--2---:R-:W-:-:S13]  /*20c0*/  LOP3.LUT P2, RZ, R6, 0x1, RZ, 0xc0, !PT ;  /* 0x0000000106ff7812 */ /* 0x004fda000784c0ff */
[----:B------:R-:W-:Y:S01]  /*20d0*/  @P2 SHF.R.U32.HI R3, RZ, 0x10, R5 ;  /* 0x00000010ff032819 */ /* 0x000fe20000011605 */
[----:B------:R-:W-:Y:S01]  /*20e0*/  VOTEU.ANY UP0, P2 ;  /* 0x0000000000ff7886 */ /* 0x000fe20001000100 */
[----:B------:R-:W-:Y:S02]  /*20f0*/  @P2 MOV R13, R4 ;  /* 0x00000004000d2202 */ /* 0x000fe40000000f00 */
[----:B------:R-:W-:Y:S02]  /*2100*/  @P2 R2UR.BROADCAST UR8, R3 ;  /* 0x00000000030822ca */ /* 0x000fe400008e0000 */
[----:B------:R-:W-:-:S11]  /*2110*/  @P2 LOP3.LUT R11, R5, 0xffff, RZ, 0xc0, !PT ;  /* 0x0000ffff050b2812 */ /* 0x000fd600078ec0ff */
[----:B------:R-:W-:Y:S01]  /*2120*/  @UP0 UMOV UR36, UR8 ;  /* 0x0000000800240c82 */ /* 0x000fe20008000000 */
[----:B-1----:R-:W-:Y:S05]  /*2130*/  @!P0 BRA `(.L_x_40) ;  /* 0x0000000000b88947 */ /* 0x002fea0003800000 */
[----:B------:R-:W3:Y:S01]  /*2140*/  LDC.64 R4, c[0x0][0xb18] ;  /* 0x0002c600ff047b82 */ /* 0x000ee20000000a00 */
[----:B------:R-:W-:-:S07]  /*2150*/  ISETP.NE.AND P3, PT, R26, 0x1, PT ;  /* 0x000000011a00780c */ /* 0x000fce0003f65270 */
[----:B------:R-:W1:Y:S08]  /*2160*/  LDC.64 R6, c[0x0][0xb10] ;  /* 0x0002c400ff067b82 */ /* 0x000e700000000a00 */
[----:B------:R-:W2:Y:S08]  /*2170*/  LDC R17, c[0x0][0xb20] ;  /* 0x0002c800ff117b82 */ /* 0x000eb00000000800 */
[----:B------:R-:W4:Y:S01]  /*2180*/  LDC R18, c[0x0][0xb0c] ;  /* 0x0002c300ff127b82 */ /* 0x000f220000000800 */
[----:B---3--:R-:W-:Y:S01]  /*2190*/  IMAD.HI.U32 R22, R0, R5, RZ ;  /* 0x0000000500167227 */ /* 0x008fe200078e00ff */
[----:B------:R-:W-:-:S06]  /*21a0*/  ISETP.NE.AND P0, PT, R4, 0x1, PT ;  /* 0x000000010400780c */ /* 0x000fcc0003f05270 */
[----:B------:R-:W3:Y:S01]  /*21b0*/  LDC.64 R2, c[0x0][0xb28] ;  /* 0x0002ca00ff027b82 */ /* 0x000ee20000000a00 */
[----:B-1----:R-:W-:-:S04]  /*21c0*/  IMAD.HI.U32 R20, R9, R6, RZ ;  /* 0x0000000609147227 */ /* 0x002fc800078e00ff */
[----:B------:R-:W-:Y:S01]  /*21d0*/  IMAD.HI.U32 R24, R13, R6, RZ ;  /* 0x000000060d187227 */ /* 0x000fe200078e00ff */
[----:B------:R-:W-:Y:S02]  /*21e0*/  SHF.R.U32.HI R20, RZ, R7, R20 ;  /* 0x00000007ff147219 */ /* 0x000fe40000011614 */
[----:B--2---:R-:W-:Y:S01]  /*21f0*/  SHF.R.U32.HI R19, RZ, R17, R22 ;  /* 0x00000011ff137219 */ /* 0x004fe20000011616 */
[----:B------:R-:W-:Y:S01]  /*2200*/  IMAD.HI.U32 R22, R11, R5, RZ ;  /* 0x000000050b167227 */ /* 0x000fe200078e00ff */
[----:B------:R-:W-:Y:S02]  /*2210*/  SHF.R.U32.HI R24, RZ, R7, R24 ;  /* 0x00000007ff187219 */ /* 0x000fe40000011618 */
[----:B------:R-:W-:Y:S02]  /*2220*/  SEL R19, R0, R19, !P0 ;  /* 0x0000001300137207 */ /* 0x000fe40004000000 */
[----:B------:R-:W-:Y:S02]  /*2230*/  SHF.R.U32.HI R22, RZ, R17, R22 ;  /* 0x00000011ff167219 */ /* 0x000fe40000011616 */
[----:B----4-:R-:W-:-:S02]  /*2240*/  ISETP.NE.AND P1, PT, R18, 0x1, PT ;  /* 0x000000011200780c */ /* 0x010fc40003f25270 */
[----:B------:R-:W-:Y:S02]  /*2250*/  SEL R5, R11, R22, !P0 ;  /* 0x000000160b057207 */ /* 0x000fe40004000000 */
[----:B------:R-:W-:Y:S02]  /*2260*/  SEL R21, R9, R20, !P1 ;  /* 0x0000001409157207 */ /* 0x000fe40004800000 */
[----:B------:R-:W-:Y:S01]  /*2270*/  SEL R7, R13, R24, !P1 ;  /* 0x000000180d077207 */ /* 0x000fe20004800000 */
[----:B---3--:R-:W-:Y:S01]  /*2280*/  IMAD.HI.U32 R20, R19, R2, RZ ;  /* 0x0000000213147227 */ /* 0x008fe200078e00ff */
[----:B------:R-:W-:-:S03]  /*2290*/  IADD3 R17, PT, PT, -R5, RZ, RZ ;  /* 0x000000ff05117210 */ /* 0x000fc60007ffe1ff */
        /* <DEDUP_REMOVED lines=11> */
[----:B------:R-:W-:-:S04]  /*2350*/  @!P0 IMAD.HI.U32 R20, R7, R2, RZ ;  /* 0x0000000207148227 */ /* 0x000fc800078e00ff */
[----:B------:R-:W-:Y:S01]  /*2360*/  IMAD.MOV R2, RZ, RZ, -R6 ;  /* 0x000000ffff027224 */ /* 0x000fe200078e0a06 */
[----:B------:R-:W-:-:S03]  /*2370*/  @!P0 SHF.R.U32.HI R20, RZ, R3, R20 ;  /* 0x00000003ff148219 */ /* 0x000fc60000011614 */
[----:B------:R-:W-:Y:S01]  /*2380*/  IMAD R2, R26, R2, R5 ;  /* 0x000000021a027224 */ /* 0x000fe200078e0205 */
        /* <DEDUP_REMOVED lines=9> */
.L_x_40:
[----:B------:R-:W1:Y:S02]  /*2420*/  LDCU UR8, c[0x0][0xb30] ;  /* 0x00016600ff0877ac */ /* 0x000e640008000800 */
[----:B-1----:R-:W-:-:S09]  /*2430*/  UISETP.NE.AND UP0, UPT, UR8, 0x1, UPT ;  /* 0x000000010800788c */ /* 0x002fd2000bf05270 */
[----:B------:R-:W-:Y:S05]  /*2440*/  BRA.U UP0, `(.L_x_41) ;  /* 0x0000000100407547 */ /* 0x000fea000b800000 */
[----:B------:R-:W1:Y:S08]  /*2450*/  LDC.64 R4, c[0x0][0xb10] ;  /* 0x0002c400ff047b82 */ /* 0x000e700000000a00 */
[----:B------:R-:W2:Y:S08]  /*2460*/  LDC.64 R2, c[0x0][0xb18] ;  /* 0x0002c600ff027b82 */ /* 0x000eb00000000a00 */
[----:B------:R-:W4:Y:S08]  /*2470*/  LDC R6, c[0x0][0xb20] ;  /* 0x0002c800ff067b82 */ /* 0x000f300000000800 */
[----:B------:R-:W3:Y:S01]  /*2480*/  LDC R18, c[0x0][0xb0c] ;  /* 0x0002c300ff127b82 */ /* 0x000ee20000000800 */
[----:B-1----:R-:W-:-:S05]  /*2490*/  IMAD.HI.U32 R4, R13, R4, RZ ;  /* 0x000000040d047227 */ /* 0x002fca00078e00ff */
[----:B------:R-:W-:Y:S01]  /*24a0*/  SHF.R.U32.HI R4, RZ, R5, R4 ;  /* 0x00000005ff047219 */ /* 0x000fe20000011604 */
[----:B--2---:R-:W-:Y:S01]  /*24b0*/  IMAD.HI.U32 R3, R11, R3, RZ ;  /* 0x000000030b037227 */ /* 0x004fe200078e00ff */
[----:B------:R-:W-:-:S04]  /*24c0*/  ISETP.NE.AND P0, PT, R2, 0x1, PT ;  /* 0x000000010200780c */ /* 0x000fc80003f05270 */
[----:B----4-:R-:W-:-:S04]  /*24d0*/  SHF.R.U32.HI R6, RZ, R6, R3 ;  /* 0x00000006ff067219 */ /* 0x010fc80000011603 */
[----:B------:R-:W-:Y:S02]  /*24e0*/  SEL R3, R11, R6, !P0 ;  /* 0x000000060b037207 */ /* 0x000fe40004000000 */
[----:B---3--:R-:W-:-:S04]  /*24f0*/  ISETP.NE.AND P1, PT, R18, 0x1, PT ;  /* 0x000000011200780c */ /* 0x008fc80003f25270 */
[----:B------:R-:W-:-:S05]  /*2500*/  SEL R4, R13, R4, !P1 ;  /* 0x000000040d047207 */ /* 0x000fca0004800000 */
[----:B------:R-:W-:Y:S02]  /*2510*/  IMAD.IADD R5, R3, 0x1, -R4 ;  /* 0x0000000103057824 */ /* 0x000fe400078e0a04 */
[----:B------:R-:W-:Y:S02]  /*2520*/  IMAD.IADD R3, R4, 0x1, -R3 ;  /* 0x0000000104037824 */ /* 0x000fe400078e0a03 */
[----:B------:R-:W-:Y:S02]  /*2530*/  IMAD R13, R5, R18, R13 ;  /* 0x00000012050d7224 */ /* 0x000fe400078e020d */
[----:B------:R-:W-:-:S07]  /*2540*/  IMAD R11, R3, R2, R11 ;  /* 0x00000002030b7224 */ /* 0x000fce00078e020b */
.L_x_41:
[----:B------:R-:W-:Y:S01]  /*2550*/  VIADD R14, R14, 0x1 ;  /* 0x000000010e0e7836 */ /* 0x000fe20000000000 */
[----:B------:R-:W-:Y:S01]  /*2560*/  PLOP3.LUT P1, PT, PT, PT, PT, 0x80, 0x8 ;  /* 0x000000000008781c */ /* 0x000fe20003f2f070 */
[----:B------:R-:W-:Y:S02]  /*2570*/  IMAD.IADD R21, R13, 0x1, R60 ;  /* 0x000000010d157824 */ /* 0x000fe400078e023c */
[----:B------:R-:W-:Y:S01]  /*2580*/  IMAD.IADD R20, R11, 0x1, R58 ;  /* 0x000000010b147824 */ /* 0x000fe200078e023a */
[----:B------:R-:W-:-:S04]  /*2590*/  ISETP.NE.AND P0, PT, R14, 0x2, PT ;  /* 0x000000020e00780c */ /* 0x000fc80003f05270 */
[----:B------:R-:W-:Y:S02]  /*25a0*/  SEL R3, RZ, 0x1, P0 ;  /* 0x00000001ff037807 */ /* 0x000fe40000000000 */
[----:B------:R-:W-:Y:S02]  /*25b0*/  SEL R14, R14, RZ, P0 ;  /* 0x000000ff0e0e7207 */ /* 0x000fe40000000000 */
[----:B------:R-:W-:Y:S01]  /*25c0*/  LOP3.LUT R12, R12, R3, RZ, 0x3c, !PT ;  /* 0x000000030c0c7212 */ /* 0x000fe200078e3cff */
[----:B------:R-:W-:Y:S06]  /*25d0*/  @P2 BRA `(.L_x_42) ;  /* 0xfffffff000642947 */ /* 0x000fec000383ffff */
[----:B------:R-:W-:Y:S01]  /*25e0*/  UIADD3 UR6, UPT, UPT, UR6, 0x20, URZ ;  /* 0x0000002006067890 */ /* 0x000fe2000fffe0ff */
[----:B------:R-:W-:-:S03]  /*25f0*/  SHF.L.U32 R3, R15, 0x1f, RZ ;  /* 0x0000001f0f037819 */ /* 0x000fc600000006ff */
[----:B------:R-:W-:-:S09]  /*2600*/  ULEA UR4, UR23, UR6, 0x3 ;  /* 0x0000000617047291 */ /* 0x000fd2000f8e18ff */
[----:B------:R-:W1:Y:S02]  /*2610*/  SYNCS.PHASECHK.TRANS64.TRYWAIT P0, [UR4], R3 ;  /* 0x00000003ff0075a7 */ /* 0x000e640008001104 */
[----:B-1----:R-:W-:Y:S05]  /*2620*/  @!P0 BRA `(.L_x_43) ;  /* 0x0000006000988947 */ /* 0x002fea0003800000 */
.L_x_154:
[----:B------:R-:W-:-:S04]  /*2630*/  UIADD3 UR5, UPT, UPT, UR23, 0x1, URZ ;  /* 0x0000000117057890 */ /* 0x000fc8000fffe0ff */
[----:B------:R-:W-:-:S04]  /*2640*/  UISETP.NE.AND UP0, UPT, UR5, 0x4, UPT ;  /* 0x000000040500788c */ /* 0x000fc8000bf05270 */
[----:B------:R-:W-:Y:S02]  /*2650*/  USEL UR7, URZ, 0x1, UP0 ;  /* 0x00000001ff077887 */ /* 0x000fe40008000000 */
[----:B------:R-:W-:-:S04]  /*2660*/  USEL UR5, UR5, URZ, UP0 ;  /* 0x000000ff05057287 */ /* 0x000fc80008000000 */
[----:B------:R-:W-:Y:S01]  /*2670*/  ULEA UR4, UR5, UR6, 0x3 ;  /* 0x0000000605047291 */ /* 0x000fe2000f8e18ff */
[----:B------:R-:W-:-:S04]  /*2680*/  LOP3.LUT R2, R15, UR7, RZ, 0x3c, !PT ;  /* 0x000000070f027c12 */ /* 0x000fc8000f8e3cff */
[----:B-1----:R-:W-:-:S04]  /*2690*/  SHF.L.U32 R3, R2, 0x1f, RZ ;  /* 0x0000001f02037819 */ /* 0x002fc800000006ff */
[----:B------:R-:W1:Y:S02]  /*26a0*/  SYNCS.PHASECHK.TRANS64.TRYWAIT P0, [UR4], R3 ;  /* 0x00000003ff0075a7 */ /* 0x000e640008001104 */
[----:B-1----:R-:W-:Y:S05]  /*26b0*/  @!P0 BRA `(.L_x_44) ;  /* 0x00000060008c8947 */ /* 0x002fea0003800000 */
.L_x_156:
        /* <DEDUP_REMOVED lines=9> */
.L_x_158:
[----:B------:R-:W-:-:S04]  /*2750*/  UIADD3 UR5, UPT, UPT, UR5, 0x1, URZ ;  /* 0x0000000105057890 */ /* 0x000fc8000fffe0ff */
[----:B------:R-:W-:-:S04]  /*2760*/  UISETP.NE.AND UP0, UPT, UR5, 0x4, UPT ;  /* 0x000000040500788c */ /* 0x000fc8000bf05270 */
[----:B------:R-:W-:Y:S02]  /*2770*/  USEL UR4, URZ, 0x1, UP0 ;  /* 0x00000001ff047887 */ /* 0x000fe40008000000 */
[----:B------:R-:W-:-:S04]  /*2780*/  USEL UR5, UR5, URZ, UP0 ;  /* 0x000000ff05057287 */ /* 0x000fc80008000000 */
[----:B------:R-:W-:Y:S01]  /*2790*/  ULEA UR5, UR5, UR6, 0x3 ;  /* 0x0000000605057291 */ /* 0x000fe2000f8e18ff */
[----:B-1----:R-:W-:-:S04]  /*27a0*/  LOP3.LUT R3, R2, UR4, RZ, 0x3c, !PT ;  /* 0x0000000402037c12 */ /* 0x002fc8000f8e3cff */
[----:B------:R-:W-:Y:S01]  /*27b0*/  SHF.L.U32 R3, R3, 0x1f, RZ ;  /* 0x0000001f03037819 */ /* 0x000fe200000006ff */
[----:B---3--:R-:W-:-:S07]  /*27c0*/  IMAD.U32 R0, RZ, RZ, UR5 ;  /* 0x00000005ff007e24 */ /* 0x008fce000f8e00ff */
.L_x_46:
[----:B-1----:R1:W2:Y:S02]  /*27d0*/  SYNCS.PHASECHK.TRANS64.TRYWAIT P0, [R0+URZ], R3 ;  /* 0x00000003000075a7 */ /* 0x0022a400080011ff */
[----:B--2---:R-:W-:Y:S05]  /*27e0*/  @!P0 NANOSLEEP.SYNCS 0x989680 ;  /* 0x009896800000895d */ /* 0x004fea0003900000 */
[----:B------:R-:W2:Y:S02]  /*27f0*/  @!P0 SYNCS.PHASECHK.TRANS64 P0, [R0+URZ], R3 ;  /* 0x00000003000085a7 */ /* 0x000ea400080010ff */
[----:B--2---:R-:W-:Y:S05]  /*2800*/  @P0 EXIT ;  /* 0x000000000000094d */ /* 0x004fea0003800000 */
[----:B------:R-:W-:Y:S05]  /*2810*/  BRA `(.L_x_46) ;  /* 0xfffffffc00ec7947 */ /* 0x000fea000383ffff */
.L_x_22:
[----:B------:R-:W-:-:S04]  /*2820*/  UISETP.NE.AND UP1, UPT, UR37, URZ, UPT ;  /* 0x000000ff2500728c */ /* 0x000fc8000bf25270 */
[----:B------:R-:W-:-:S09]  /*2830*/  UISETP.NE.OR UP1, UPT, UR10, 0x1, UP1 ;  /* 0x000000010a00788c */ /* 0x000fd20008f25670 */
[----:B------:R-:W-:Y:S05]  /*2840*/  BRA.U UP1, `(.L_x_47) ;  /* 0x00000005014c7547 */ /* 0x000fea000b800000 */
[----:B------:R-:W-:Y:S01]  /*2850*/  HFMA2 R11, -RZ, RZ, 0, 0 ;  /* 0x00000000ff0b7431 */ /* 0x000fe200000001ff */
[----:B------:R-:W-:Y:S01]  /*2860*/  ISETP.GE.U32.AND P2, PT, R10, 0x2, PT ;  /* 0x000000020a00780c */ /* 0x000fe20003f46070 */
[----:B------:R-:W-:Y:S01]  /*2870*/  IMAD.MOV.U32 R12, RZ, RZ, 0x1 ;  /* 0x00000001ff0c7424 */ /* 0x000fe200078e00ff */
[----:B------:R-:W-:Y:S01]  /*2880*/  CS2R R8, SRZ ;  /* 0x0000000000087805 */ /* 0x000fe2000001ff00 */
[----:B------:R-:W-:Y:S01]  /*2890*/  IMAD.MOV.U32 R3, RZ, RZ, RZ ;  /* 0x000000ffff037224 */ /* 0x000fe200078e00ff */
[----:B------:R-:W-:Y:S01]  /*28a0*/  UMOV UR4, 0x400 ;  /* 0x0000040000047882 */ /* 0x000fe20000000000 */
[----:B------:R-:W-:Y:S01]  /*28b0*/  UMOV UR6, URZ ;  /* 0x000000ff00067c82 */ /* 0x000fe20008000000 */
[----:B------:R-:W-:-:S12]  /*28c0*/  ULEA UR37, UR37, UR4, 0x18 ;  /* 0x0000000425257291 */ /* 0x000fd8000f8ec0ff */
.L_x_51:
[----:B------:R-:W-:Y:S02]  /*28d0*/  LEA R0, R3, UR37, 0x3 ;  /* 0x0000002503007c11 */ /* 0x000fe4000f8e18ff */
[----:B------:R-:W-:-:S03]  /*28e0*/  SHF.L.U32 R5, R8, 0x1f, RZ ;  /* 0x0000001f08057819 */ /* 0x000fc600000006ff */
[----:B------:R-:W-:Y:S01]  /*28f0*/  VIADD R4, R0, 0x100 ;  /* 0x0000010000047836 */ /* 0x000fe20000000000 */
[----:B------:R-:W1:Y:S02]  /*2900*/  SYNCS.PHASECHK.TRANS64.TRYWAIT P0, [R0+URZ+0xf0], R5 ;  /* 0x0000f005000075a7 */ /* 0x000e6400080011ff */
[----:B-1----:R-:W-:Y:S05]  /*2910*/  @!P0 BRA `(.L_x_48) ;  /* 0x0000006000248947 */ /* 0x002fea0003800000 */
.L_x_159:
[----:B------:R-:W-:Y:S01]  /*2920*/  ULEA UR5, UR6, UR37, 0x3 ;  /* 0x0000002506057291 */ /* 0x000fe2000f8e18ff */
[----:B------:R-:W-:Y:S01]  /*2930*/  PRMT R4, RZ, 0x654, R4 ;  /* 0x00000654ff047816 */ /* 0x000fe20000000004 */
[----:B-1----:R-:W-:Y:S01]  /*2940*/  @!P2 IMAD.MOV.U32 R5, RZ, RZ, 0x10 ;  /* 0x00000010ff05a424 */ /* 0x002fe200078e00ff */
[----:B------:R-:W-:Y:S01]  /*2950*/  SHF.L.U32 R7, R12, 0x1f, RZ ;  /* 0x0000001f0c077819 */ /* 0x000fe200000006ff */
[----:B------:R-:W-:Y:S01]  /*2960*/  UIADD3 UR4, UPT, UPT, UR5, 0x90, URZ ;  /* 0x0000009005047890 */ /* 0x000fe2000fffe0ff */
[----:B------:R1:W-:Y:S05]  /*2970*/  SYNCS.ARRIVE.TRANS64.RED.A1T0 RZ, [R4+URZ], RZ ;  /* 0x000000ff04ff79a7 */ /* 0x0003ea00081004ff */
[----:B------:R-:W-:Y:S01]  /*2980*/  IMAD.U32 R13, RZ, RZ, UR4 ;  /* 0x00000004ff0d7e24 */ /* 0x000fe2000f8e00ff */
[----:B------:R-:W2:Y:S04]  /*2990*/  SYNCS.PHASECHK.TRANS64.TRYWAIT P0, [UR5+0xa0], R7 ;  /* 0x0000a007ff0075a7 */ /* 0x000ea80008001105 */
[----:B------:R-:W-:Y:S01]  /*29a0*/  PRMT R13, R10, 0x654, R13 ;  /* 0x000006540a0d7816 */ /* 0x000fe2000000000d */
[----:B-12---:R-:W-:Y:S06]  /*29b0*/  @!P0 BRA `(.L_x_49) ;  /* 0x0000006000108947 */ /* 0x006fec0003800000 */
.L_x_161:
[----:B------:R-:W-:Y:S01]  /*29c0*/  ULEA UR4, UR6, UR37, 0x4 ;  /* 0x0000002506047291 */ /* 0x000fe2000f8e20ff */
[----:B------:R-:W-:Y:S01]  /*29d0*/  SEL R2, R13, R2, !P2 ;  /* 0x000000020d027207 */ /* 0x000fe20005000000 */
[----:B------:R-:W-:Y:S01]  /*29e0*/  UIADD3 UR5, UPT, UPT, UR5, 0x90, URZ ;  /* 0x0000009005057890 */ /* 0x000fe2000fffe0ff */
[----:B-1----:R-:W-:Y:S01]  /*29f0*/  LEA R0, R11, UR37, 0x3 ;  /* 0x000000250b007c11 */ /* 0x002fe2000f8e18ff */
[----:B------:R-:W-:Y:S01]  /*2a00*/  UIADD3 UR4, UPT, UPT, UR4, 0x120, URZ ;  /* 0x0000012004047890 */ /* 0x000fe2000fffe0ff */
[----:B------:R1:W-:Y:S01]  /*2a10*/  @!P2 SYNCS.ARRIVE.TRANS64.RED RZ, [R2+URZ], R5 ;  /* 0x0000000502ffa9a7 */ /* 0x0003e200080004ff */
[----:B------:R-:W-:Y:S01]  /*2a20*/  UIADD3 UR6, UPT, UPT, UR6, 0x1, URZ ;  /* 0x0000000106067890 */ /* 0x000fe2000fffe0ff */
[----:B------:R-:W-:-:S03]  /*2a30*/  VIADD R3, R3, 0x1 ;  /* 0x0000000103037836 */ /* 0x000fc60000000000 */
[----:B------:R-:W-:Y:S02]  /*2a40*/  UISETP.NE.AND UP0, UPT, UR6, 0x2, UPT ;  /* 0x000000020600788c */ /* 0x000fe4000bf05270 */
[----:B------:R-:W-:Y:S01]  /*2a50*/  ISETP.NE.AND P0, PT, R3, 0x2, PT ;  /* 0x000000020300780c */ /* 0x000fe20003f05270 */
[----:B------:R-:W-:Y:S06]  /*2a60*/  UGETNEXTWORKID.BROADCAST [UR4], [UR5] ;  /* 0x00000000040073ca */ /* 0x000fec0008000100 */
[----:B------:R-:W-:Y:S02]  /*2a70*/  USEL UR4, URZ, 0x1, UP0 ;  /* 0x00000001ff047887 */ /* 0x000fe40008000000 */
[----:B------:R-:W-:-:S04]  /*2a80*/  USEL UR6, UR6, URZ, UP0 ;  /* 0x000000ff06067287 */ /* 0x000fc80008000000 */
[----:B------:R-:W-:Y:S02]  /*2a90*/  LOP3.LUT R12, R12, UR4, RZ, 0x3c, !PT ;  /* 0x000000040c0c7c12 */ /* 0x000fe4000f8e3cff */
[----:B-1----:R-:W-:-:S04]  /*2aa0*/  SHF.L.U32 R5, R9, 0x1f, RZ ;  /* 0x0000001f09057819 */ /* 0x002fc800000006ff */
[----:B------:R-:W1:Y:S02]  /*2ab0*/  SYNCS.PHASECHK.TRANS64.TRYWAIT P1, [R0+URZ+0x90], R5 ;  /* 0x00009005000075a7 */ /* 0x000e6400080211ff */
[----:B-1----:R-:W-:Y:S05]  /*2ac0*/  @!P1 BRA `(.L_x_50) ;  /* 0x0000005c00e49947 */ /* 0x002fea0003800000 */
.L_x_162:
[----:B------:R-:W-:Y:S01]  /*2ad0*/  LEA R4, R11, UR37, 0x4 ;  /* 0x000000250b047c11 */ /* 0x000fe2000f8e20ff */
[----:B-1----:R-:W-:Y:S01]  /*2ae0*/  VIADD R0, R0, 0xa0 ;  /* 0x000000a000007836 */ /* 0x002fe20000000000 */
[----:B------:R-:W-:Y:S01]  /*2af0*/  SEL R3, R3, RZ, P0 ;  /* 0x000000ff03037207 */ /* 0x000fe20000000000 */
[----:B------:R-:W-:-:S03]  /*2b00*/  VIADD R11, R11, 0x1 ;  /* 0x000000010b0b7836 */ /* 0x000fc60000000000 */
[----:B------:R-:W1:Y:S01]  /*2b10*/  LDS.128 R4, [R4+0x120] ;  /* 0x0001200004047984 */ /* 0x000e620000000c00 */
[----:B------:R-:W-:Y:S02]  /*2b20*/  PRMT R0, RZ, 0x654, R0 ;  /* 0x00000654ff007816 */ /* 0x000fe40000000000 */
[C---:B------:R-:W-:Y:S01]  /*2b30*/  ISETP.NE.AND P1, PT, R11.reuse, 0x2, PT ;  /* 0x000000020b00780c */ /* 0x040fe20003f25270 */
[----:B------:R-:W-:Y:S01]  /*2b40*/  @!PT LDS RZ, [RZ] ;  /* 0x00000000fffff984 */ /* 0x000fe20000000800 */
[----:B------:R-:W-:Y:S01]  /*2b50*/  @!PT LDS RZ, [RZ] ;  /* 0x00000000fffff984 */ /* 0x000fe20000000800 */
[----:B------:R-:W-:Y:S01]  /*2b60*/  @!PT LDS RZ, [RZ] ;  /* 0x00000000fffff984 */ /* 0x000fe20000000800 */
[----:B------:R-:W-:Y:S01]  /*2b70*/  @!PT LDS RZ, [RZ] ;  /* 0x00000000fffff984 */ /* 0x000fe20000000800 */
[----:B------:R2:W-:Y:S06]  /*2b80*/  MEMBAR.ALL.CTA ;  /* 0x0000000000007992 */ /* 0x0005ec0000008000 */
[----:B--2---:R-:W2:Y:S01]  /*2b90*/  FENCE.VIEW.ASYNC.S ;  /* 0x00000000000073c6 */ /* 0x004ea20000000000 */
[----:B------:R-:W-:Y:S01]  /*2ba0*/  SEL R11, R11, RZ, P1 ;  /* 0x000000ff0b0b7207 */ /* 0x000fe20000800000 */
[----:B--2---:R2:W-:Y:S01]  /*2bb0*/  SYNCS.ARRIVE.TRANS64.RED.A1T0 RZ, [R0+URZ], RZ ;  /* 0x000000ff00ff79a7 */ /* 0x0045e200081004ff */
[----:B-1----:R-:W-:-:S02]  /*2bc0*/  LOP3.LUT P3, RZ, R6, 0x1, RZ, 0xc0, !PT ;  /* 0x0000000106ff7812 */ /* 0x002fc4000786c0ff */
[----:B------:R-:W-:-:S04]  /*2bd0*/  SEL R5, RZ, 0x1, P0 ;  /* 0x00000001ff057807 */ /* 0x000fc80000000000 */
[----:B------:R-:W-:Y:S02]  /*2be0*/  LOP3.LUT R8, R8, R5, RZ, 0x3c, !PT ;  /* 0x0000000508087212 */ /* 0x000fe400078e3cff */
[----:B--2---:R-:W-:-:S04]  /*2bf0*/  SEL R0, RZ, 0x1, P1 ;  /* 0x00000001ff007807 */ /* 0x004fc80000800000 */
[----:B------:R-:W-:Y:S01]  /*2c00*/  LOP3.LUT R9, R9, R0, RZ, 0x3c, !PT ;  /* 0x0000000009097212 */ /* 0x000fe200078e3cff */
[----:B------:R-:W-:Y:S06]  /*2c10*/  @P3 BRA `(.L_x_51) ;  /* 0xfffffffc002c3947 */ /* 0x000fec000383ffff */
[----:B------:R-:W-:Y:S01]  /*2c20*/  ULEA UR5, UR6, UR37, 0x3 ;  /* 0x0000002506057291 */ /* 0x000fe2000f8e18ff */
[----:B------:R-:W-:-:S08]  /*2c30*/  SHF.L.U32 R3, R12, 0x1f, RZ ;  /* 0x0000001f0c037819 */ /* 0x000fd000000006ff */
[----:B------:R-:W1:Y:S02]  /*2c40*/  SYNCS.PHASECHK.TRANS64 P0, [UR5+0xa0], R3 ;  /* 0x0000a003ff0075a7 */ /* 0x000e640008001005 */
[----:B-1----:R-:W-:Y:S05]  /*2c50*/  @P0 BRA `(.L_x_52) ;  /* 0x0000000000080947 */ /* 0x002fea0003800000 */
[----:B------:R-:W1:Y:S02]  /*2c60*/  SYNCS.PHASECHK.TRANS64.TRYWAIT P0, [UR5+0xa0], R3 ;  /* 0x0000a003ff0075a7 */ /* 0x000e640008001105 */
[----:B-1----:R-:W-:Y:S05]  /*2c70*/  @!P0 BRA `(.L_x_53) ;  /* 0x0000005c008c8947 */ /* 0x002fea0003800000 */
.L_x_52:
[----:B------:R-:W-:-:S04]  /*2c80*/  UIADD3 UR4, UPT, UPT, UR6, 0x1, URZ ;  /* 0x0000000106047890 */ /* 0x000fc8000fffe0ff */
[----:B------:R-:W-:-:S04]  /*2c90*/  UISETP.NE.AND UP0, UPT, UR4, 0x2, UPT ;  /* 0x000000020400788c */ /* 0x000fc8000bf05270 */
[----:B------:R-:W-:Y:S02]  /*2ca0*/  USEL UR7, URZ, 0x1, UP0 ;  /* 0x00000001ff077887 */ /* 0x000fe40008000000 */
[----:B------:R-:W-:-:S04]  /*2cb0*/  USEL UR4, UR4, URZ, UP0 ;  /* 0x000000ff04047287 */ /* 0x000fc80008000000 */
[----:B------:R-:W-:Y:S01]  /*2cc0*/  ULEA UR4, UR4, UR37, 0x3 ;  /* 0x0000002504047291 */ /* 0x000fe2000f8e18ff */
[----:B-1----:R-:W-:-:S04]  /*2cd0*/  LOP3.LUT R3, R12, UR7, RZ, 0x3c, !PT ;  /* 0x000000070c037c12 */ /* 0x002fc8000f8e3cff */
[----:B------:R-:W-:-:S04]  /*2ce0*/  SHF.L.U32 R0, R3, 0x1f, RZ ;  /* 0x0000001f03007819 */ /* 0x000fc800000006ff */
[----:B------:R-:W1:Y:S02]  /*2cf0*/  SYNCS.PHASECHK.TRANS64 P0, [UR4+0xa0], R0 ;  /* 0x0000a000ff0075a7 */ /* 0x000e640008001004 */
[----:B-1----:R-:W-:Y:S05]  /*2d00*/  @P0 EXIT ;  /* 0x000000000000094d */ /* 0x002fea0003800000 */
[----:B------:R-:W-:Y:S02]  /*2d10*/  SHF.L.U32 R3, R3, 0x1f, RZ ;  /* 0x0000001f03037819 */ /* 0x000fe400000006ff */
[----:B------:R-:W-:-:S07]  /*2d20*/  MOV R0, UR4 ;  /* 0x0000000400007c02 */ /* 0x000fce0008000f00 */
.L_x_54:
[----:B-1----:R1:W2:Y:S02]  /*2d30*/  SYNCS.PHASECHK.TRANS64.TRYWAIT P0, [R0+URZ+0xa0], R3 ;  /* 0x0000a003000075a7 */ /* 0x0022a400080011ff */
[----:B--2---:R-:W-:Y:S05]  /*2d40*/  @!P0 NANOSLEEP.SYNCS 0x989680 ;  /* 0x009896800000895d */ /* 0x004fea0003900000 */
[----:B------:R-:W2:Y:S02]  /*2d50*/  @!P0 SYNCS.PHASECHK.TRANS64 P0, [R0+URZ+0xa0], R3 ;  /* 0x0000a003000085a7 */ /* 0x000ea400080010ff */
[----:B--2---:R-:W-:Y:S05]  /*2d60*/  @P0 EXIT ;  /* 0x000000000000094d */ /* 0x004fea0003800000 */
[----:B------:R-:W-:Y:S05]  /*2d70*/  BRA `(.L_x_54) ;  /* 0xfffffffc00ec7947 */ /* 0x000fea000383ffff */
.L_x_47:
[----:B------:R-:W-:Y:S05]  /*2d80*/  BRA.U UP4, `(.L_x_55) ;  /* 0x0000001104a07547 */ /* 0x000fea000b800000 */
[----:B------:R-:W-:Y:S01]  /*2d90*/  UMOV UR6, 0x40 ;  /* 0x0000004000067882 */ /* 0x000fe20000000000 */
[----:B------:R-:W-:Y:S01]  /*2da0*/  NOP ;  /* 0x0000000000007918 */ /* 0x000fe20000000000 */
[----:B------:R-:W-:Y:S01]  /*2db0*/  ULEA UR6, UR37, UR6, 0x18 ;  /* 0x0000000625067291 */ /* 0x000fe2000f8ec0ff */
[----:B------:R-:W-:Y:S02]  /*2dc0*/  UMOV UR7, 0x400 ;  /* 0x0000040000077882 */ /* 0x000fe40000000000 */
[----:B------:R-:W-:-:S06]  /*2dd0*/  ULEA UR37, UR37, UR7, 0x18 ;  /* 0x0000000725257291 */ /* 0x000fcc000f8ec0ff */
[----:B------:R-:W1:Y:S02]  /*2de0*/  LDS.U8 R2, [UR6+0x1c] ;  /* 0x00001c06ff027984 */ /* 0x000e640008000000 */
[----:B-1----:R-:W-:-:S13]  /*2df0*/  ISETP.NE.AND P0, PT, R2, RZ, PT ;  /* 0x000000ff0200720c */ /* 0x002fda0003f05270 */
[----:B------:R-:W-:Y:S05]  /*2e00*/  @P0 BRA `(.L_x_56) ;  /* 0x0000000400080947 */ /* 0x000fea0003800000 */
[----:B------:R-:W-:Y:S02]  /*2e10*/  UISETP.NE.U32.AND UP0, UPT, UR5, 0x1, UPT ;  /* 0x000000010500788c */ /* 0x000fe4000bf05070 */
[----:B------:R-:W-:-:S07]  /*2e20*/  UIADD3 UR8, UPT, UPT, UR6, 0x8, URZ ;  /* 0x0000000806087890 */ /* 0x000fce000fffe0ff */
[----:B------:R-:W-:Y:S05]  /*2e30*/  BRA.U !UP0, `(.L_x_57) ;  /* 0x00000001089c7547 */ /* 0x000fea000b800000 */
[----:B------:R-:W-:Y:S01]  /*2e40*/  ELECT P0, URZ, PT ;  /* 0x0000000000ff782f */ /* 0x000fe20003800000 */
[----:B------:R-:W-:-:S12]  /*2e50*/  BSSY B0, `(.L_x_57) ;  /* 0x0000025000007945 */ /* 0x000fd80003800000 */
[----:B------:R-:W-:Y:S05]  /*2e60*/  @!P0 BRA `(.L_x_58) ;  /* 0x00000000008c8947 */ /* 0x000fea0003800000 */
[----:B------:R-:W-:-:S05]  /*2e70*/  UMOV UR7, 0x10 ;  /* 0x0000001000077882 */ /* 0x000fca0000000000 */
[----:B------:R-:W-:Y:S04]  /*2e80*/  DEPBAR.LE SB1, 0x36 ;  /* 0x00009d800000791a */ /* 0x000fe80000000000 */
[----:B------:R-:W1:Y:S02]  /*2e90*/  UTCATOMSWS.2CTA.FIND_AND_SET.ALIGN UP1, UR7, UR7 ;  /* 0x00000007000775e3 */ /* 0x000e640008220800 */
[----:B-1----:R-:W-:Y:S01]  /*2ea0*/  MOV R11, UR7 ;  /* 0x00000007000b7c02 */ /* 0x002fe20008000f00 */
[----:B------:R-:W-:Y:S06]  /*2eb0*/  BRA.U UP1, `(.L_x_59) ;  /* 0x0000000101187547 */ /* 0x000fec000b800000 */
.L_x_60:
[----:B------:R-:W-:Y:S05]  /*2ec0*/  NANOSLEEP 0x64 ;  /* 0x000000640000795d */ /* 0x000fea0003800000 */
[----:B------:R-:W-:-:S05]  /*2ed0*/  UMOV UR7, 0x10 ;  /* 0x0000001000077882 */ /* 0x000fca0000000000 */
[----:B------:R-:W-:Y:S04]  /*2ee0*/  DEPBAR.LE SB1, 0x36 ;  /* 0x00009d800000791a */ /* 0x000fe80000000000 */
[----:B------:R-:W1:Y:S02]  /*2ef0*/  UTCATOMSWS.2CTA.FIND_AND_SET.ALIGN UP1, UR7, UR7 ;  /* 0x00000007000775e3 */ /* 0x000e640008220800 */
[----:B-1----:R-:W-:Y:S01]  /*2f00*/  MOV R11, UR7 ;  /* 0x00000007000b7c02 */ /* 0x002fe20008000f00 */
[----:B------:R-:W-:Y:S05]  /*2f10*/  BRA.U !UP1, `(.L_x_60) ;  /* 0xfffffffd09e87547 */ /* 0x000fea000b83ffff */
.L_x_59:
[----:B------:R-:W1:Y:S01]  /*2f20*/  LDS R5, [UR6+0x10] ;  /* 0x00001006ff057984 */ /* 0x000e620008000800 */
[----:B------:R-:W-:Y:S01]  /*2f30*/  IMAD.U32 R3, RZ, RZ, UR37 ;  /* 0x00000025ff037e24 */ /* 0x000fe2000f8e00ff */
[----:B------:R-:W-:-:S03]  /*2f40*/  MOV R2, UR4 ;  /* 0x0000000400027c02 */ /* 0x000fc60008000f00 */
[----:B------:R-:W-:Y:S01]  /*2f50*/  VIADD R3, R3, 0x140 ;  /* 0x0000014003037836 */ /* 0x000fe20000000000 */
[----:B-1----:R-:W-:-:S04]  /*2f60*/  SHF.L.U32 R5, R5, 0x1f, RZ ;  /* 0x0000001f05057819 */ /* 0x002fc800000006ff */
[----:B------:R-:W1:Y:S02]  /*2f70*/  SYNCS.PHASECHK.TRANS64.TRYWAIT P0, [UR6+0x8], R5 ;  /* 0x00000805ff0075a7 */ /* 0x000e640008001106 */
[----:B-1----:R-:W-:Y:S05]  /*2f80*/  @P0 BRA `(.L_x_61) ;  /* 0x0000000000080947 */ /* 0x002fea0003800000 */
[----:B------:R-:W1:Y:S02]  /*2f90*/  SYNCS.PHASECHK.TRANS64.TRYWAIT P0, [UR6+0x8], R5 ;  /* 0x00000805ff0075a7 */ /* 0x000e640008001106 */
[----:B-1----:R-:W-:Y:S05]  /*2fa0*/  @!P0 BRA `(.L_x_62) ;  /* 0x0000005800d88947 */ /* 0x002fea0003800000 */
.L_x_61:
[----:B-1----:R-:W-:Y:S01]  /*2fb0*/  HFMA2 R4, -RZ, RZ, 0, 5.9604644775390625e-08 ;  /* 0x00000001ff047431 */ /* 0x002fe200000001ff */
[----:B------:R-:W-:Y:S01]  /*2fc0*/  UPRMT UR7, UR4, 0x654, UR8 ;  /* 0x0000065404077896 */ /* 0x000fe20008000008 */
[----:B------:R-:W-:Y:S01]  /*2fd0*/  IMAD.MOV.U32 R6, RZ, RZ, 0xffff ;  /* 0x0000ffffff067424 */ /* 0x000fe200078e00ff */
[----:B------:R-:W-:Y:S01]  /*2fe0*/  PRMT R2, R2, 0x654, R3 ;  /* 0x0000065402027816 */ /* 0x000fe20000000003 */
[----:B------:R-:W-:Y:S02]  /*2ff0*/  IMAD.MOV.U32 R5, RZ, RZ, 0x4 ;  /* 0x00000004ff057424 */ /* 0x000fe400078e00ff */
[----:B------:R-:W-:Y:S01]  /*3000*/  IMAD.SHL.U32 R9, R11, 0x20, RZ ;  /* 0x000000200b097824 */ /* 0x000fe200078e00ff */
[----:B------:R-:W-:Y:S02]  /*3010*/  MOV R3, UR7 ;  /* 0x0000000700037c02 */ /* 0x000fe40008000f00 */
[-C--:B------:R-:W-:Y:S01]  /*3020*/  SHF.L.U32 R7, R6, R11.reuse, RZ ;  /* 0x0000000b06077219 */ /* 0x080fe200000006ff */
[----:B------:R1:W-:Y:S01]  /*3030*/  SYNCS.ARRIVE.TRANS64.RED RZ, [UR7], R5 ;  /* 0x00000005ffff79a7 */ /* 0x0003e20008000407 */
[----:B------:R-:W-:Y:S01]  /*3040*/  SHF.L.U32 R6, R4, R11, RZ ;  /* 0x0000000b04067219 */ /* 0x000fe200000006ff */
[----:B------:R1:W-:Y:S04]  /*3050*/  STS [UR37+0x140], R9 ;  /* 0x00014009ff007988 */ /* 0x0003e80008000825 */
[----:B------:R1:W-:Y:S04]  /*3060*/  STAS [R2.64], R11 ;  /* 0x0000000b02007dbd */ /* 0x0003e8000c0008ff */
[----:B------:R1:W-:Y:S04]  /*3070*/  ATOMS.OR RZ, [UR6+0x14], R7 ;  /* 0x00001407ffff798c */ /* 0x0003e8000b000006 */
[----:B------:R1:W-:Y:S04]  /*3080*/  ATOMS.OR RZ, [UR6+0x18], R6 ;  /* 0x00001806ffff798c */ /* 0x0003e8000b000006 */
[----:B------:R1:W-:Y:S02]  /*3090*/  ATOMS.XOR RZ, [UR6+0x10], R4 ;  /* 0x00001004ffff798c */ /* 0x0003e4000b800006 */
.L_x_58:
[----:B------:R-:W-:Y:S05]  /*30a0*/  BSYNC B0 ;  /* 0x0000000000007941 */ /* 0x000fea0003800000 */
.L_x_57:
[----:B------:R-:W-:Y:S05]  /*30b0*/  BRA.U UP0, `(.L_x_63) ;  /* 0x00000001006c7547 */ /* 0x000fea000b800000 */
[----:B------:R-:W-:-:S03]  /*30c0*/  UMOV UR7, 0xffffffff ;  /* 0xffffffff00077882 */ /* 0x000fc60000000000 */
[----:B------:R-:W-:Y:S05]  /*30d0*/  BRA.DIV UR7, `(.L_x_64) ;  /* 0x0000005a07a47947 */ /* 0x000fea000b800000 */
[----:B------:R-:W-:-:S13]  /*30e0*/  ELECT P6, URZ, PT ;  /* 0x0000000000ff782f */ /* 0x000fda00038c0000 */
.L_x_166:
[----:B------:R-:W-:Y:S05]  /*30f0*/  @!P6 BRA `(.L_x_63) ;  /* 0x00000000005ce947 */ /* 0x000fea0003800000 */
[----:B-1----:R-:W1:Y:S02]  /*3100*/  LDS R3, [UR6+0x10] ;  /* 0x00001006ff037984 */ /* 0x002e640008000800 */
[----:B-1----:R-:W-:-:S04]  /*3110*/  SHF.L.U32 R3, R3, 0x1f, RZ ;  /* 0x0000001f03037819 */ /* 0x002fc800000006ff */
[----:B------:R-:W1:Y:S02]  /*3120*/  SYNCS.PHASECHK.TRANS64.TRYWAIT P0, [UR6+0x8], R3 ;  /* 0x00000803ff0075a7 */ /* 0x000e640008001106 */
[----:B-1----:R-:W-:Y:S05]  /*3130*/  @P0 BRA `(.L_x_65) ;  /* 0x0000000000080947 */ /* 0x002fea0003800000 */
[----:B------:R-:W1:Y:S02]  /*3140*/  SYNCS.PHASECHK.TRANS64.TRYWAIT P0, [UR6+0x8], R3 ;  /* 0x00000803ff0075a7 */ /* 0x000e640008001106 */
[----:B-1----:R-:W-:Y:S05]  /*3150*/  @!P0 BRA `(.L_x_66) ;  /* 0x0000005800a48947 */ /* 0x002fea0003800000 */
.L_x_65:
[----:B------:R-:W2:Y:S01]  /*3160*/  LDS R5, [UR37+0x140] ;  /* 0x00014025ff057984 */ /* 0x000ea20008000800 */
[----:B-1----:R-:W-:Y:S02]  /*3170*/  HFMA2 R2, -RZ, RZ, 0, 5.9604644775390625e-08 ;  /* 0x00000001ff027431 */ /* 0x002fe400000001ff */
[----:B------:R-:W-:Y:S01]  /*3180*/  IMAD.MOV.U32 R3, RZ, RZ, 0xffff ;  /* 0x0000ffffff037424 */ /* 0x000fe200078e00ff */
[----:B------:R-:W-:Y:S01]  /*3190*/  UPRMT UR7, UR4, 0x654, UR8 ;  /* 0x0000065404077896 */ /* 0x000fe20008000008 */
[----:B--2---:R-:W-:-:S03]  /*31a0*/  IMAD.SHL.U32 R4, R5, 0x20, RZ ;  /* 0x0000002005047824 */ /* 0x004fc600078e00ff */
[-C--:B------:R-:W-:Y:S02]  /*31b0*/  SHF.L.U32 R3, R3, R5.reuse, RZ ;  /* 0x0000000503037219 */ /* 0x080fe400000006ff */
[----:B------:R-:W-:Y:S01]  /*31c0*/  SHF.L.U32 R5, R2, R5, RZ ;  /* 0x0000000502057219 */ /* 0x000fe200000006ff */
[----:B------:R2:W-:Y:S04]  /*31d0*/  STS [UR37+0x140], R4 ;  /* 0x00014004ff007988 */ /* 0x0005e80008000825 */
[----:B------:R2:W-:Y:S04]  /*31e0*/  ATOMS.OR RZ, [UR6+0x14], R3 ;  /* 0x00001403ffff798c */ /* 0x0005e8000b000006 */
[----:B------:R2:W-:Y:S01]  /*31f0*/  ATOMS.OR RZ, [UR6+0x18], R5 ;  /* 0x00001805ffff798c */ /* 0x0005e2000b000006 */
[----:B------:R-:W-:Y:S03]  /*3200*/  SYNCS.ARRIVE.TRANS64.RED.A1T0 RZ, [UR7], RZ ;  /* 0x000000ffffff79a7 */ /* 0x000fe60008100407 */
[----:B------:R2:W-:Y:S01]  /*3210*/  ATOMS.XOR RZ, [UR6+0x10], R2 ;  /* 0x00001002ffff798c */ /* 0x0005e2000b800006 */
[----:B------:R-:W-:Y:S05]  /*3220*/  BRA `(.L_x_63) ;  /* 0x0000000000107947 */ /* 0x000fea0003800000 */
.L_x_56:
[----:B------:R-:W-:-:S05]  /*3230*/  MOV R2, 0xffffffff ;  /* 0xffffffff00027802 */ /* 0x000fca0000000f00 */
[----:B------:R1:W-:Y:S02]  /*3240*/  STS [UR37+0x140], R2 ;  /* 0x00014002ff007988 */ /* 0x0003e40008000825 */
[----:B-1----:R-:W-:Y:S02]  /*3250*/  MOV R2, 0x3270 ;  /* 0x0000327000027802 */ /* 0x002fe40000000f00 */
[----:B-----5:R-:W-:Y:S05]  /*3260*/  CALL.REL.NOINC `($__internal_1_$__cuda_sm10x_tcgen05_guardrail_trap_phase_invalid_during_alloc) ;  /* 0x0000006000787944 */ /* 0x020fea0003c00000 */
.L_x_63:
[----:B------:R-:W-:Y:S05]  /*3270*/  WARPSYNC.ALL ;  /* 0x0000000000007948 */ /* 0x000fea0003800000 */
[----:B------:R-:W3:Y:S01]  /*3280*/  S2UR UR8, SR_CgaCtaId ;  /* 0x00000000000879c3 */ /* 0x000ee20000008800 */
[----:B------:R-:W-:Y:S01]  /*3290*/  UMOV UR6, 0x400 ;  /* 0x0000040000067882 */ /* 0x000fe20000000000 */
[----:B------:R-:W-:-:S06]  /*32a0*/  NOP ;  /* 0x0000000000007918 */ /* 0x000fcc0000000000 */
[----:B------:R-:W-:Y:S06]  /*32b0*/  BAR.ARV 0x6, 0xa0 ;  /* 0x0182800000007b1d */ /* 0x000fec0000002000 */
[----:B------:R-:W-:Y:S01]  /*32c0*/  LOP3.LUT R0, R0, 0xffff, RZ, 0xc0, !PT ;  /* 0x0000ffff00007812 */ /* 0x000fe200078ec0ff */
[----:B-1----:R-:W-:Y:S01]  /*32d0*/  IMAD.MOV.U32 R9, RZ, RZ, 0x1 ;  /* 0x00000001ff097424 */ /* 0x002fe200078e00ff */
[----:B------:R-:W-:Y:S01]  /*32e0*/  LOP3.LUT R8, R8, 0xffff, RZ, 0xc0, !PT ;  /* 0x0000ffff08087812 */ /* 0x000fe200078ec0ff */
[----:B------:R-:W-:Y:S01]  /*32f0*/  UMOV UR22, URZ ;  /* 0x000000ff00167c82 */ /* 0x000fe20008000000 */
[----:B------:R-:W-:Y:S01]  /*3300*/  R2UR UR12, R0 ;  /* 0x00000000000c72ca */ /* 0x000fe200000e0000 */
[----:B------:R-:W-:Y:S01]  /*3310*/  UMOV UR21, URZ ;  /* 0x000000ff00157c82 */ /* 0x000fe20008000000 */
[----:B------:R-:W-:Y:S01]  /*3320*/  R2UR UR13, R8 ;  /* 0x00000000080d72ca */ /* 0x000fe200000e0000 */
[----:B------:R-:W-:Y:S01]  /*3330*/  IMAD.MOV.U32 R8, RZ, RZ, RZ ;  /* 0x000000ffff087224 */ /* 0x000fe200078e00ff */
[----:B------:R-:W-:Y:S01]  /*3340*/  UMOV UR20, URZ ;  /* 0x000000ff00147c82 */ /* 0x000fe20008000000 */
[----:B------:R-:W-:-:S02]  /*3350*/  UISETP.NE.AND UP2, UPT, UR5, URZ, UPT ;  /* 0x000000ff0500728c */ /* 0x000fc4000bf45270 */
[----:B---3--:R-:W-:Y:S01]  /*3360*/  ULEA UR8, UR8, UR6, 0x18 ;  /* 0x0000000608087291 */ /* 0x008fe2000f8ec0ff */
[----:B------:R-:W1:Y:S03]  /*3370*/  LDCU UR6, c[0x0][0x38c] ;  /* 0x00007180ff0677ac */ /* 0x000e660008000800 */
[----:B------:R-:W-:Y:S02]  /*3380*/  UIADD3 UR14, UPT, UPT, UR8, 0x4300, URZ ;  /* 0x00004300080e7890 */ /* 0x000fe4000fffe0ff */
[----:B------:R-:W-:-:S03]  /*3390*/  UIADD3 UR15, UPT, UPT, UR8, 0x8300, URZ ;  /* 0x00008300080f7890 */ /* 0x000fc6000fffe0ff */
[----:B--2---:R-:W2:Y:S01]  /*33a0*/  LDS R2, [UR8+0x140] ;  /* 0x00014008ff027984 */ /* 0x004ea20008000800 */
[----:B------:R-:W-:Y:S02]  /*33b0*/  USHF.R.U32.HI UR14, URZ, 0x4, UR14 ;  /* 0x00000004ff0e7899 */ /* 0x000fe4000801160e */
[----:B------:R-:W-:Y:S02]  /*33c0*/  USHF.R.U32.HI UR15, URZ, 0x4, UR15 ;  /* 0x00000004ff0f7899 */ /* 0x000fe4000801160f */
[----:B------:R-:W-:Y:S02]  /*33d0*/  ULOP3.LUT UR14, UR14, 0x3fff, URZ, 0xc0, !UPT ;  /* 0x00003fff0e0e7892 */ /* 0x000fe4000f8ec0ff */
[----:B------:R-:W-:Y:S02]  /*33e0*/  ULOP3.LUT UR15, UR15, 0x3fff, URZ, 0xc0, !UPT ;  /* 0x00003fff0f0f7892 */ /* 0x000fe4000f8ec0ff */
[----:B------:R-:W-:Y:S02]  /*33f0*/  ULOP3.LUT UR14, UR14, 0x10000, URZ, 0xfc, !UPT ;  /* 0x000100000e0e7892 */ /* 0x000fe4000f8efcff */
[----:B-1----:R-:W-:-:S02]  /*3400*/  UIADD3 UR6, UPT, UPT, UR6, 0x1f, URZ ;  /* 0x0000001f06067890 */ /* 0x002fc4000fffe0ff */
[----:B------:R-:W-:Y:S02]  /*3410*/  ULOP3.LUT UR15, UR15, 0x10000, URZ, 0xfc, !UPT ;  /* 0x000100000f0f7892 */ /* 0x000fe4000f8efcff */
[----:B------:R-:W-:Y:S01]  /*3420*/  USHF.R.S32.HI UR7, URZ, 0x1f, UR6 ;  /* 0x0000001fff077899 */ /* 0x000fe20008011406 */
[----:B------:R-:W-:Y:S01]  /*3430*/  UMOV UR28, 0x0 ;  /* 0x00000000001c7882 */ /* 0x000fe20000000000 */
[----:B------:R-:W-:Y:S02]  /*3440*/  UMOV UR29, 0x8200490 ;  /* 0x08200490001d7882 */ /* 0x000fe40000000000 */
[----:B------:R-:W-:Y:S01]  /*3450*/  ULEA.HI UR7, UR7, UR6, URZ, 0x5 ;  /* 0x0000000607077291 */ /* 0x000fe2000f8f28ff */
[----:B------:R-:W-:Y:S01]  /*3460*/  UMOV UR26, 0x0 ;  /* 0x00000000001a7882 */ /* 0x000fe20000000000 */
[----:B------:R-:W-:Y:S02]  /*3470*/  UMOV UR27, 0x8200490 ;  /* 0x08200490001b7882 */ /* 0x000fe40000000000 */
[----:B------:R-:W-:-:S04]  /*3480*/  USHF.R.S32.HI UR7, URZ, 0x5, UR7 ;  /* 0x00000005ff077899 */ /* 0x000fc80008011407 */
[----:B------:R-:W-:-:S04]  /*3490*/  UISETP.LT.AND UP0, UPT, UR7, 0x1, UPT ;  /* 0x000000010700788c */ /* 0x000fc8000bf01270 */
[----:B------:R-:W-:Y:S01]  /*34a0*/  USEL UR23, UR7, 0x1, !UP0 ;  /* 0x0000000107177887 */ /* 0x000fe2000c000000 */
[----:B--2---:R-:W-:Y:S02]  /*34b0*/  R2UR UR24, R2 ;  /* 0x00000000021872ca */ /* 0x004fe400000e0000 */
[----:B------:R-:W-:-:S13]  /*34c0*/  CS2R R2, SRZ ;  /* 0x0000000000027805 */ /* 0x000fda000001ff00 */
.L_x_74:
[C---:B------:R-:W-:Y:S02]  /*34d0*/  LEA R0, R8.reuse, UR8, 0x3 ;  /* 0x0000000808007c11 */ /* 0x040fe4000f8e18ff */
[----:B------:R-:W-:Y:S02]  /*34e0*/  SHF.L.U32 R5, R3, 0x1f, RZ ;  /* 0x0000001f03057819 */ /* 0x000fe400000006ff */
[----:B------:R-:W-:Y:S02]  /*34f0*/  LEA R4, R8, UR8, 0x4 ;  /* 0x0000000808047c11 */ /* 0x000fe4000f8e20ff */
[----:B------:R-:W1:Y:S02]  /*3500*/  SYNCS.PHASECHK.TRANS64.TRYWAIT P0, [R0+URZ+0x90], R5 ;  /* 0x00009005000075a7 */ /* 0x000e6400080011ff */
[----:B-1-34-:R-:W-:Y:S05]  /*3510*/  @!P0 BRA `(.L_x_67) ;  /* 0x0000005400cc8947 */ /* 0x01afea0003800000 */
.L_x_167:
[----:B-1----:R-:W1:Y:S01]  /*3520*/  LDS.128 R4, [R4+0x120] ;  /* 0x0001200004047984 */ /* 0x002e620000000c00 */
[----:B------:R-:W-:Y:S02]  /*3530*/  VIADD R0, R0, 0xa0 ;  /* 0x000000a000007836 */ /* 0x000fe40000000000 */
[----:B------:R-:W-:Y:S01]  /*3540*/  VIADD R8, R8, 0x1 ;  /* 0x0000000108087836 */ /* 0x000fe20000000000 */
[----:B------:R-:W-:Y:S01]  /*3550*/  @!PT LDS RZ, [RZ] ;  /* 0x00000000fffff984 */ /* 0x000fe20000000800 */
[----:B------:R-:W-:Y:S01]  /*3560*/  @!PT LDS RZ, [RZ] ;  /* 0x00000000fffff984 */ /* 0x000fe20000000800 */
[----:B------:R-:W-:Y:S01]  /*3570*/  @!PT LDS RZ, [RZ] ;  /* 0x00000000fffff984 */ /* 0x000fe20000000800 */
[----:B------:R-:W-:Y:S01]  /*3580*/  @!PT LDS RZ, [RZ] ;  /* 0x00000000fffff984 */ /* 0x000fe20000000800 */
[----:B------:R2:W-:Y:S06]  /*3590*/  MEMBAR.ALL.CTA ;  /* 0x0000000000007992 */ /* 0x0005ec0000008000 */
[----:B--2---:R-:W2:Y:S01]  /*35a0*/  FENCE.VIEW.ASYNC.S ;  /* 0x00000000000073c6 */ /* 0x004ea20000000000 */
[----:B------:R-:W-:-:S04]  /*35b0*/  PRMT R0, RZ, 0x654, R0 ;  /* 0x00000654ff007816 */ /* 0x000fc80000000000 */
[----:B--2---:R2:W-:Y:S01]  /*35c0*/  SYNCS.ARRIVE.TRANS64.RED.A1T0 RZ, [R0+URZ], RZ ;  /* 0x000000ff00ff79a7 */ /* 0x0045e200081004ff */
[----:B-1----:R-:W-:Y:S01]  /*35d0*/  LOP3.LUT P1, RZ, R6, 0x1, RZ, 0xc0, !PT ;  /* 0x0000000106ff7812 */ /* 0x002fe2000782c0ff */
[----:B--2---:R-:W-:-:S12]  /*35e0*/  BRA.U UP2, `(.L_x_68) ;  /* 0x0000000102e07547 */ /* 0x004fd8000b800000 */
[----:B------:R-:W1:Y:S01]  /*35f0*/  LDCU UR6, c[0x0][0x38c] ;  /* 0x00007180ff0677ac */ /* 0x000e620008000800 */
[----:B------:R-:W-:Y:S02]  /*3600*/  PLOP3.LUT P2, PT, PT, PT, PT, 0x80, 0x8 ;  /* 0x000000000008781c */ /* 0x000fe40003f4f070 */
[----:B------:R-:W-:Y:S01]  /*3610*/  SHF.L.U32 R5, R9, 0x1f, RZ ;  /* 0x0000001f09057819 */ /* 0x000fe200000006ff */
[----:B------:R-:W-:Y:S02]  /*3620*/  ULEA UR10, UR22, UR8, 0x3 ;  /* 0x00000008160a7291 */ /* 0x000fe4000f8e18ff */
[----:B------:R-:W-:Y:S02]  /*3630*/  ULEA UR11, UR22, UR24, 0x6 ;  /* 0x00000018160b7291 */ /* 0x000fe4000f8e30ff */
[----:B-1----:R-:W-:-:S06]  /*3640*/  UISETP.GE.AND UP0, UPT, UR6, 0x1, UPT ;  /* 0x000000010600788c */ /* 0x002fcc000bf06270 */
[----:B------:R-:W-:-:S05]  /*3650*/  PLOP3.LUT P0, PT, PT, PT, UP0, 0x80, 0x8 ;  /* 0x000000000008781c */ /* 0x000fca0003f0f008 */
[----:B------:R-:W-:-:S08]  /*3660*/  @UP0 ULEA UR6, UR21, UR8, 0x3 ;  /* 0x0000000815060291 */ /* 0x000fd0000f8e18ff */
[----:B------:R-:W-:-:S04]  /*3670*/  @P0 SHF.L.U32 R0, R2, 0x1f, RZ ;  /* 0x0000001f02000819 */ /* 0x000fc800000006ff */
[----:B------:R1:W2:Y:S01]  /*3680*/  @P0 SYNCS.PHASECHK.TRANS64.TRYWAIT P2, [UR6], R0 ;  /* 0x00000000ff0005a7 */ /* 0x0002a20008041106 */
[----:B------:R-:W3:Y:S02]  /*3690*/  SYNCS.PHASECHK.TRANS64.TRYWAIT P0, [UR10+0xd0], R5 ;  /* 0x0000d005ff0075a7 */ /* 0x000ee4000800110a */
[----:B-123--:R-:W-:Y:S05]  /*36a0*/  @!P0 BRA `(.L_x_69) ;  /* 0x00000054007c8947 */ /* 0x00efea0003800000 */
.L_x_169:
[----:B------:R-:W-:Y:S01]  /*36b0*/  UMOV UR19, UR20 ;  /* 0x0000001400137c82 */ /* 0x000fe20008000000 */
[----:B------:R-:W-:Y:S05]  /*36c0*/  BRA.U !UP0, `(.L_x_70) ;  /* 0x0000000108987547 */ /* 0x000fea000b800000 */
[----:B------:R-:W-:Y:S02]  /*36d0*/  UIADD3 UR19, UPT, UPT, UR23, UR20, URZ ;  /* 0x0000001417137290 */ /* 0x000fe4000fffe0ff */
[----:B------:R-:W-:Y:S01]  /*36e0*/  UPLOP3.LUT UP3, UPT, UPT, UPT, UPT, 0x40, 0x4 ;  /* 0x000000000004789c */ /* 0x000fe20003f6e870 */
[----:B------:R-:W-:Y:S01]  /*36f0*/  UMOV UR18, UR7 ;  /* 0x0000000700127c82 */ /* 0x000fe20008000000 */
[----:B------:R-:W-:-:S09]  /*3700*/  UMOV UR17, UR21 ;  /* 0x0000001500117c82 */ /* 0x000fd20008000000 */
.L_x_73:
[----:B--2---:R-:W-:Y:S01]  /*3710*/  ULEA UR9, UR17, UR8, 0x3 ;  /* 0x0000000811097291 */ /* 0x004fe2000f8e18ff */
[----:B---3--:R-:W-:Y:S11]  /*3720*/  @P2 BRA `(.L_x_71) ;  /* 0x00000000000c2947 */ /* 0x008ff60003800000 */
[----:B-1----:R-:W-:Y:S04]  /*3730*/  SHF.L.U32 R5, R2, 0x1f, RZ ;  /* 0x0000001f02057819 */ /* 0x002fe800000006ff */
[----:B------:R-:W1:Y:S02]  /*3740*/  SYNCS.PHASECHK.TRANS64.TRYWAIT P0, [UR9], R5 ;  /* 0x00000005ff0075a7 */ /* 0x000e640008001109 */
[----:B-1----:R-:W-:Y:S05]  /*3750*/  @!P0 BRA `(.L_x_72) ;  /* 0x0000005400688947 */ /* 0x002fea0003800000 */
.L_x_71:
[----:B------:R-:W-:Y:S01]  /*3760*/  UISETP.NE.AND UP0, UPT, UR18, 0x1, UPT ;  /* 0x000000011200788c */ /* 0x000fe2000bf05270 */
[----:B------:R-:W-:Y:S01]  /*3770*/  PLOP3.LUT P2, PT, PT, PT, PT, 0x80, 0x8 ;  /* 0x000000000008781c */ /* 0x000fe20003f4f070 */
[----:B------:R-:W-:Y:S02]  /*3780*/  UIADD3 UR21, UPT, UPT, UR17, 0x1, URZ ;  /* 0x0000000111157890 */ /* 0x000fe4000fffe0ff */
[----:B------:R-:W-:Y:S02]  /*3790*/  ULEA UR30, UR17, UR15, 0x8 ;  /* 0x0000000f111e7291 */ /* 0x000fe4000f8e40ff */
[----:B------:R-:W-:Y:S01]  /*37a0*/  UISETP.NE.AND UP1, UPT, UR21, 0x4, UPT ;  /* 0x000000041500788c */ /* 0x000fe2000bf25270 */
[----:B------:R-:W-:Y:S01]  /*37b0*/  PLOP3.LUT P0, PT, PT, PT, UP0, 0x80, 0x8 ;  /* 0x000000000008781c */ /* 0x000fe20003f0f008 */
[----:B------:R-:W-:Y:S02]  /*37c0*/  ULEA UR32, UR17, UR14, 0x8 ;  /* 0x0000000e11207291 */ /* 0x000fe4000f8e40ff */
[----:B------:R-:W-:Y:S02]  /*37d0*/  USEL UR16, URZ, 0x1, UP1 ;  /* 0x00000001ff107887 */ /* 0x000fe40008800000 */
[----:B------:R-:W-:Y:S02]  /*37e0*/  USEL UR21, UR21, URZ, UP1 ;  /* 0x000000ff15157287 */ /* 0x000fe40008800000 */
[----:B------:R-:W-:Y:S02]  /*37f0*/  UIADD3 UR36, UPT, UPT, UR30, 0x2, URZ ;  /* 0x000000021e247890 */ /* 0x000fe4000fffe0ff */
[----:B------:R-:W-:Y:S01]  /*3800*/  @UP0 ULEA UR6, UR21, UR8, 0x3 ;  /* 0x0000000815060291 */ /* 0x000fe2000f8e18ff */
[----:B------:R-:W-:Y:S01]  /*3810*/  LOP3.LUT R2, R2, UR16, RZ, 0x3c, !PT ;  /* 0x0000001002027c12 */ /* 0x000fe2000f8e3cff */
[----:B------:R-:W-:Y:S02]  /*3820*/  UIADD3 UR34, UPT, UPT, UR32, 0x2, URZ ;  /* 0x0000000220227890 */ /* 0x000fe4000fffe0ff */
[----:B------:R-:W-:Y:S01]  /*3830*/  UIADD3 UR9, UPT, UPT, UR9, 0x20, URZ ;  /* 0x0000002009097890 */ /* 0x000fe2000fffe0ff */
[----:B-1----:R-:W-:Y:S01]  /*3840*/  @P0 SHF.L.U32 R0, R2, 0x1f, RZ ;  /* 0x0000001f02000819 */ /* 0x002fe200000006ff */
[----:B------:R-:W-:Y:S01]  /*3850*/  UMOV UR31, 0x80004020 ;  /* 0x80004020001f7882 */ /* 0x000fe20000000000 */
[----:B------:R-:W-:Y:S01]  /*3860*/  UMOV UR33, 0x80004020 ;  /* 0x8000402000217882 */ /* 0x000fe20000000000 */
[----:B------:R-:W-:Y:S01]  /*3870*/  UMOV UR37, 0x80004020 ;  /* 0x8000402000257882 */ /* 0x000fe20000000000 */
[----:B------:R2:W3:Y:S01]  /*3880*/  @P0 SYNCS.PHASECHK.TRANS64.TRYWAIT P2, [UR6], R0 ;  /* 0x00000000ff0005a7 */ /* 0x0004e20008041106 */
[----:B------:R-:W-:Y:S01]  /*3890*/  UIADD3 UR20, UPT, UPT, UR20, 0x1, URZ ;  /* 0x0000000114147890 */ /* 0x000fe2000fffe0ff */
[----:B------:R2:W-:Y:S01]  /*38a0*/  UTCHMMA.2CTA gdesc[UR32], gdesc[UR30], tmem[UR11], tmem[UR28], idesc[UR29], UP3 ;  /* 0x00ff1c1e200075ea */ /* 0x0005e20009a0000b */
[----:B------:R-:W-:Y:S02]  /*38b0*/  UIADD3 UR18, UPT, UPT, UR18, -0x1, URZ ;  /* 0xffffffff12127890 */ /* 0x000fe4000fffe0ff */
[----:B------:R-:W-:Y:S02]  /*38c0*/  UISETP.NE.AND UP0, UPT, UR20, UR19, UPT ;  /* 0x000000131400728c */ /* 0x000fe4000bf05270 */
[----:B------:R-:W-:Y:S01]  /*38d0*/  UPLOP3.LUT UP3, UPT, UPT, UPT, UPT, 0x80, 0x8 ;  /* 0x000000000008789c */ /* 0x000fe20003f6f070 */
[----:B------:R-:W-:Y:S01]  /*38e0*/  UMOV UR35, 0x80004020 ;  /* 0x8000402000237882 */ /* 0x000fe20000000000 */
[----:B------:R-:W-:Y:S01]  /*38f0*/  UMOV UR17, UR21 ;  /* 0x0000001500117c82 */ /* 0x000fe20008000000 */
[----:B------:R2:W-:Y:S01]  /*3900*/  UTCHMMA.2CTA gdesc[UR34], gdesc[UR36], tmem[UR11], tmem[UR26], idesc[UR27], UPT ;  /* 0x00ff1a24220075ea */ /* 0x0005e2000ba0000b */
[----:B------:R2:W-:Y:S03]  /*3910*/  UTCBAR.2CTA.MULTICAST [UR9], URZ, UR13 ;  /* 0x000000ff090073e9 */ /* 0x0005e6000820080d */
[----:B------:R-:W-:Y:S05]  /*3920*/  BRA.U UP0, `(.L_x_73) ;  /* 0xfffffffd00787547 */ /* 0x000fea000b83ffff */
.L_x_70:
[----:B------:R-:W-:Y:S01]  /*3930*/  UIADD3 UR10, UPT, UPT, UR10, 0xb0, URZ ;  /* 0x000000b00a0a7890 */ /* 0x000fe2000fffe0ff */
[----:B------:R-:W-:-:S08]  /*3940*/  UMOV UR20, UR19 ;  /* 0x0000001300147c82 */ /* 0x000fd00008000000 */
[----:B------:R4:W-:Y:S01]  /*3950*/  UTCBAR.2CTA.MULTICAST [UR10], URZ, UR12 ;  /* 0x000000ff0a0073e9 */ /* 0x0009e2000820080c */
[----:B------:R-:W-:Y:S02]  /*3960*/  NOP ;  /* 0x0000000000007918 */ /* 0x000fe40000000000 */
.L_x_68:
[----:B------:R-:W-:Y:S01]  /*3970*/  UIADD3 UR22, UPT, UPT, UR22, 0x1, URZ ;  /* 0x0000000116167890 */ /* 0x000fe2000fffe0ff */
[----:B------:R-:W-:-:S03]  /*3980*/  ISETP.NE.AND P0, PT, R8, 0x2, PT ;  /* 0x000000020800780c */ /* 0x000fc60003f05270 */
[----:B------:R-:W-:Y:S01]  /*3990*/  UISETP.NE.AND UP0, UPT, UR22, 0x4, UPT ;  /* 0x000000041600788c */ /* 0x000fe2000bf05270 */
[----:B-12---:R-:W-:Y:S02]  /*39a0*/  SEL R0, RZ, 0x1, P0 ;  /* 0x00000001ff007807 */ /* 0x006fe40000000000 */
[----:B------:R-:W-:Y:S01]  /*39b0*/  SEL R8, R8, RZ, P0 ;  /* 0x000000ff08087207 */ /* 0x000fe20000000000 */
[----:B------:R-:W-:Y:S01]  /*39c0*/  USEL UR6, URZ, 0x1, UP0 ;  /* 0x00000001ff067887 */ /* 0x000fe20008000000 */
[----:B------:R-:W-:Y:S01]  /*39d0*/  LOP3.LUT R3, R3, R0, RZ, 0x3c, !PT ;  /* 0x0000000003037212 */ /* 0x000fe200078e3cff */
[----:B------:R-:W-:-:S04]  /*39e0*/  USEL UR22, UR22, URZ, UP0 ;  /* 0x000000ff16167287 */ /* 0x000fc80008000000 */
[----:B------:R-:W-:Y:S01]  /*39f0*/  LOP3.LUT R9, R9, UR6, RZ, 0x3c, !PT ;  /* 0x0000000609097c12 */ /* 0x000fe2000f8e3cff */
[----:B------:R-:W-:Y:S07]  /*3a00*/  @P1 BRA `(.L_x_74) ;  /* 0xfffffff800b01947 */ /* 0x000fee000383ffff */
[----:B------:R-:W1:Y:S01]  /*3a10*/  S2UR UR6, SR_CgaCtaId ;  /* 0x00000000000679c3 */ /* 0x000e620000008800 */
[----:B------:R-:W-:Y:S01]  /*3a20*/  ELECT P0, URZ, PT ;  /* 0x0000000000ff782f */ /* 0x000fe20003800000 */
[----:B------:R-:W-:Y:S01]  /*3a30*/  HFMA2 R0, -RZ, RZ, 0, 5.9604644775390625e-08 ;  /* 0x00000001ff007431 */ /* 0x000fe200000001ff */
[----:B------:R-:W-:-:S05]  /*3a40*/  UMOV UR7, 0x40 ;  /* 0x0000004000077882 */ /* 0x000fca0000000000 */
[----:B------:R-:W-:Y:S01]  /*3a50*/  UVIRTCOUNT.DEALLOC.SMPOOL 0x80 ;  /* 0x000000800000784c */ /* 0x000fe20000000000 */
[----:B------:R-:W-:Y:S02]  /*3a60*/  UISETP.NE.AND UP0, UPT, UR5, URZ, UPT ;  /* 0x000000ff0500728c */ /* 0x000fe4000bf05270 */
[----:B-1----:R-:W-:-:S09]  /*3a70*/  ULEA UR6, UR6, UR7, 0x18 ;  /* 0x0000000706067291 */ /* 0x002fd2000f8ec0ff */
[----:B------:R1:W-:Y:S01]  /*3a80*/  @P0 STS.U8 [UR6+0x1c], R0 ;  /* 0x00001c00ff000988 */ /* 0x0003e20008000006 */
[----:B------:R-:W-:Y:S05]  /*3a90*/  BRA.U UP0, `(.L_x_75) ;  /* 0x0000000100a07547 */ /* 0x000fea000b800000 */
[----:B------:R-:W-:Y:S01]  /*3aa0*/  UIADD3 UR5, UPT, UPT, UR8, 0xd0, URZ ;  /* 0x000000d008057890 */ /* 0x000fe2000fffe0ff */
[----:B------:R-:W-:-:S03]  /*3ab0*/  SHF.L.U32 R3, R9, 0x1f, RZ ;  /* 0x0000001f09037819 */ /* 0x000fc600000006ff */
[----:B------:R-:W-:-:S09]  /*3ac0*/  ULEA UR7, UR22, UR5, 0x3 ;  /* 0x0000000516077291 */ /* 0x000fd2000f8e18ff */
[----:B------:R-:W2:Y:S02]  /*3ad0*/  SYNCS.PHASECHK.TRANS64.TRYWAIT P0, [UR7], R3 ;  /* 0x00000003ff0075a7 */ /* 0x000ea40008001107 */
[----:B--2---:R-:W-:Y:S05]  /*3ae0*/  @!P0 BRA `(.L_x_76) ;  /* 0x00000050009c8947 */ /* 0x004fea0003800000 */
.L_x_172:
[----:B------:R-:W-:-:S04]  /*3af0*/  UIADD3 UR9, UPT, UPT, UR22, 0x1, URZ ;  /* 0x0000000116097890 */ /* 0x000fc8000fffe0ff */
[----:B------:R-:W-:-:S04]  /*3b00*/  UISETP.NE.AND UP1, UPT, UR9, 0x4, UPT ;  /* 0x000000040900788c */ /* 0x000fc8000bf25270 */
[----:B----4-:R-:W-:Y:S02]  /*3b10*/  USEL UR10, URZ, 0x1, UP1 ;  /* 0x00000001ff0a7887 */ /* 0x010fe40008800000 */
[----:B------:R-:W-:-:S04]  /*3b20*/  USEL UR9, UR9, URZ, UP1 ;  /* 0x000000ff09097287 */ /* 0x000fc80008800000 */
[----:B------:R-:W-:Y:S01]  /*3b30*/  ULEA UR7, UR9, UR5, 0x3 ;  /* 0x0000000509077291 */ /* 0x000fe2000f8e18ff */
[----:B------:R-:W-:-:S04]  /*3b40*/  LOP3.LUT R2, R9, UR10, RZ, 0x3c, !PT ;  /* 0x0000000a09027c12 */ /* 0x000fc8000f8e3cff */
[----:B-1----:R-:W-:-:S04]  /*3b50*/  SHF.L.U32 R3, R2, 0x1f, RZ ;  /* 0x0000001f02037819 */ /* 0x002fc800000006ff */
[----:B------:R-:W1:Y:S02]  /*3b60*/  SYNCS.PHASECHK.TRANS64.TRYWAIT P0, [UR7], R3 ;  /* 0x00000003ff0075a7 */ /* 0x000e640008001107 */
[----:B-1----:R-:W-:Y:S05]  /*3b70*/  @!P0 BRA `(.L_x_77) ;  /* 0x0000005000908947 */ /* 0x002fea0003800000 */
.L_x_174:
        /* <DEDUP_REMOVED lines=9> */
.L_x_176:
[----:B------:R-:W-:-:S04]  /*3c10*/  UIADD3 UR9, UPT, UPT, UR9, 0x1, URZ ;  /* 0x0000000109097890 */ /* 0x000fc8000fffe0ff */
[----:B------:R-:W-:-:S04]  /*3c20*/  UISETP.NE.AND UP1, UPT, UR9, 0x4, UPT ;  /* 0x000000040900788c */ /* 0x000fc8000bf25270 */
[----:B------:R-:W-:Y:S02]  /*3c30*/  USEL UR7, URZ, 0x1, UP1 ;  /* 0x00000001ff077887 */ /* 0x000fe40008800000 */
[----:B------:R-:W-:-:S04]  /*3c40*/  USEL UR9, UR9, URZ, UP1 ;  /* 0x000000ff09097287 */ /* 0x000fc80008800000 */
[----:B------:R-:W-:Y:S01]  /*3c50*/  ULEA UR9, UR9, UR5, 0x3 ;  /* 0x0000000509097291 */ /* 0x000fe2000f8e18ff */
[----:B-1----:R-:W-:-:S04]  /*3c60*/  LOP3.LUT R3, R2, UR7, RZ, 0x3c, !PT ;  /* 0x0000000702037c12 */ /* 0x002fc8000f8e3cff */
[----:B------:R-:W-:Y:S01]  /*3c70*/  SHF.L.U32 R3, R3, 0x1f, RZ ;  /* 0x0000001f03037819 */ /* 0x000fe200000006ff */
[----:B------:R-:W-:-:S04]  /*3c80*/  IMAD.U32 R0, RZ, RZ, UR9 ;  /* 0x00000009ff007e24 */ /* 0x000fc8000f8e00ff */
[----:B------:R1:W2:Y:S03]  /*3c90*/  SYNCS.PHASECHK.TRANS64.TRYWAIT P0, [R0+URZ], R3 ;  /* 0x00000003000075a7 */ /* 0x0002a600080011ff */
[----:B--2---:R-:W-:Y:S05]  /*3ca0*/  @!P0 NANOSLEEP.SYNCS 0x989680 ;  /* 0x009896800000895d */ /* 0x004fea0003900000 */
[----:B------:R-:W2:Y:S02]  /*3cb0*/  @!P0 SYNCS.PHASECHK.TRANS64 P0, [R0+URZ], R3 ;  /* 0x00000003000085a7 */ /* 0x000ea400080010ff */
[----:B--2---:R-:W-:Y:S05]  /*3cc0*/  @P0 BRA `(.L_x_79) ;  /* 0x0000000000200947 */ /* 0x004fea0003800000 */
.L_x_80:
[----:B--2---:R2:W4:Y:S02]  /*3cd0*/  SYNCS.PHASECHK.TRANS64.TRYWAIT P0, [R0+URZ], R3 ;  /* 0x00000003000075a7 */ /* 0x00452400080011ff */
[----:B----4-:R-:W-:Y:S05]  /*3ce0*/  @!P0 NANOSLEEP.SYNCS 0x989680 ;  /* 0x009896800000895d */ /* 0x010fea0003900000 */
[----:B------:R-:W4:Y:S02]  /*3cf0*/  @!P0 SYNCS.PHASECHK.TRANS64 P0, [R0+URZ], R3 ;  /* 0x00000003000085a7 */ /* 0x000f2400080010ff */
[----:B----4-:R-:W-:Y:S05]  /*3d00*/  @!P0 BRA `(.L_x_80) ;  /* 0xfffffffc00f08947 */ /* 0x010fea000383ffff */
[----:B------:R-:W-:Y:S05]  /*3d10*/  BRA `(.L_x_79) ;  /* 0x00000000000c7947 */ /* 0x000fea0003800000 */
.L_x_75:
[----:B------:R-:W-:-:S04]  /*3d20*/  UIADD3 UR5, UPT, UPT, UR8, 0x110, URZ ;  /* 0x0000011008057890 */ /* 0x000fc8000fffe0ff */
[----:B------:R-:W-:-:S09]  /*3d30*/  UPRMT UR5, UR4, 0x654, UR5 ;  /* 0x0000065404057896 */ /* 0x000fd20008000005 */
[----:B------:R-:W-:Y:S03]  /*3d40*/  SYNCS.ARRIVE.TRANS64.RED.A1T0 RZ, [UR5], RZ ;  /* 0x000000ffffff79a7 */ /* 0x000fe60008100405 */
.L_x_79:
[----:B-12---:R-:W-:Y:S01]  /*3d50*/  SHF.L.U32 R3, RZ, 0x1f, RZ ;  /* 0x0000001fff037819 */ /* 0x006fe200000006ff */
[----:B------:R-:W-:Y:S01]  /*3d60*/  UIADD3 UR5, UPT, UPT, UR8, 0x110, URZ ;  /* 0x0000011008057890 */ /* 0x000fe2000fffe0ff */
[----:B------:R-:W-:Y:S02]  /*3d70*/  PLOP3.LUT P0, PT, PT, PT, UP0, 0x80, 0x8 ;  /* 0x000000000008781c */ /* 0x000fe40003f0f008 */
[----:B------:R-:W1:Y:S02]  /*3d80*/  SYNCS.PHASECHK.TRANS64.TRYWAIT P1, [UR8+0x110], R3 ;  /* 0x00011003ff0075a7 */ /* 0x000e640008021108 */
[----:B-1----:R-:W-:Y:S09]  /*3d90*/  @!P1 BRA `(.L_x_81) ;  /* 0x0000005000389947 */ /* 0x002ff20003800000 */
.L_x_178:
[----:B------:R-:W-:Y:S01]  /*3da0*/  @!UP0 UPRMT UR5, UR4, 0x654, UR5 ;  /* 0x0000065404058896 */ /* 0x000fe20008000005 */
[----:B------:R-:W-:Y:S02]  /*3db0*/  UMOV UR8, 0xffff ;  /* 0x0000ffff00087882 */ /* 0x000fe40000000000 */
[----:B------:R-:W-:-:S06]  /*3dc0*/  UMOV UR4, 0x1 ;  /* 0x0000000100047882 */ /* 0x000fcc0000000000 */
[----:B------:R-:W-:Y:S01]  /*3dd0*/  @!P0 SYNCS.ARRIVE.TRANS64.RED.A1T0 RZ, [UR5], RZ ;  /* 0x000000ffffff89a7 */ /* 0x000fe20008100405 */
[----:B------:R-:W-:Y:S01]  /*3de0*/  NOP ;  /* 0x0000000000007918 */ /* 0x000fe20000000000 */
[----:B-1----:R-:W1:Y:S01]  /*3df0*/  LDS R0, [UR6+0x14] ;  /* 0x00001406ff007984 */ /* 0x002e620008000800 */
[----:B------:R-:W-:-:S04]  /*3e00*/  ULOP3.LUT UR5, UR24, 0xffff, URZ, 0xc0, !UPT ;  /* 0x0000ffff18057892 */ /* 0x000fc8000f8ec0ff */
[----:B------:R-:W-:-:S04]  /*3e10*/  USHF.R.U32.HI UR5, URZ, 0x5, UR5 ;  /* 0x00000005ff057899 */ /* 0x000fc80008011605 */
[----:B------:R-:W-:Y:S02]  /*3e20*/  USHF.L.U32 UR8, UR8, UR5, URZ ;  /* 0x0000000508087299 */ /* 0x000fe400080006ff */
[----:B------:R-:W-:-:S04]  /*3e30*/  USHF.L.U32 UR4, UR4, UR5, URZ ;  /* 0x0000000504047299 */ /* 0x000fc800080006ff */
[----:B-1----:R-:W-:-:S04]  /*3e40*/  LOP3.LUT R0, R0, UR8, RZ, 0xc0, !PT ;  /* 0x0000000800007c12 */ /* 0x002fc8000f8ec0ff */
[----:B------:R-:W-:-:S13]  /*3e50*/  ISETP.NE.AND P0, PT, R0, UR8, PT ;  /* 0x0000000800007c0c */ /* 0x000fda000bf05270 */
[----:B------:R-:W-:Y:S05]  /*3e60*/  @P0 BRA `(.L_x_82) ;  /* 0x0000000000580947 */ /* 0x000fea0003800000 */
[----:B------:R-:W1:Y:S02]  /*3e70*/  LDS R0, [UR6+0x18] ;  /* 0x00001806ff007984 */ /* 0x000e640008000800 */
[----:B-1----:R-:W-:-:S04]  /*3e80*/  LOP3.LUT R0, R0, UR4, RZ, 0xc0, !PT ;  /* 0x0000000400007c12 */ /* 0x002fc8000f8ec0ff */
[----:B------:R-:W-:-:S13]  /*3e90*/  ISETP.NE.AND P0, PT, R0, UR4, PT ;  /* 0x0000000400007c0c */ /* 0x000fda000bf05270 */
[----:B------:R-:W-:Y:S05]  /*3ea0*/  @P0 BRA `(.L_x_83) ;  /* 0x00000000003c0947 */ /* 0x000fea0003800000 */
[----:B------:R-:W1:Y:S01]  /*3eb0*/  S2R R2, SR_LANEID ;  /* 0x0000000000027919 */ /* 0x000e620000000000 */
[----:B------:R-:W-:Y:S01]  /*3ec0*/  ULOP3.LUT UR8, URZ, UR8, URZ, 0x33, !UPT ;  /* 0x00000008ff087292 */ /* 0x000fe2000f8e33ff */
[----:B------:R-:W-:Y:S01]  /*3ed0*/  LOP3.LUT R4, RZ, UR4, RZ, 0x33, !PT ;  /* 0x00000004ff047c12 */ /* 0x000fe2000f8e33ff */
[----:B------:R-:W-:Y:S02]  /*3ee0*/  VOTEU.ANY UR7, UPT, PT ;  /* 0x0000000000077886 */ /* 0x000fe400038e0100 */
[----:B------:R-:W-:Y:S01]  /*3ef0*/  UFLO.U32 UR7, UR7 ;  /* 0x00000007000772bd */ /* 0x000fe200080e0000 */
[----:B------:R-:W2:Y:S01]  /*3f00*/  REDUX UR4, R4 ;  /* 0x00000000040473c4 */ /* 0x000ea20000000000 */
[----:B------:R-:W-:-:S06]  /*3f10*/  IMAD.U32 R0, RZ, RZ, UR8 ;  /* 0x00000008ff007e24 */ /* 0x000fcc000f8e00ff */
[----:B------:R1:W-:Y:S01]  /*3f20*/  UTCATOMSWS.AND URZ, UR8 ;  /* 0x0000000800ff79e3 */ /* 0x0003e20008000000 */
[----:B------:R-:W3:Y:S01]  /*3f30*/  REDUX UR5, R0 ;  /* 0x00000000000573c4 */ /* 0x000ee20000000000 */
[----:B-1----:R-:W-:Y:S01]  /*3f40*/  ISETP.EQ.U32.AND P0, PT, R2, UR7, PT ;  /* 0x0000000702007c0c */ /* 0x002fe2000bf02070 */
[----:B--2---:R-:W-:Y:S01]  /*3f50*/  IMAD.U32 R2, RZ, RZ, UR4 ;  /* 0x00000004ff027e24 */ /* 0x004fe2000f8e00ff */
[----:B---3--:R-:W-:-:S11]  /*3f60*/  MOV R3, UR5 ;  /* 0x0000000500037c02 */ /* 0x008fd60008000f00 */
[----:B------:R1:W-:Y:S04]  /*3f70*/  @P0 ATOMS.AND RZ, [UR6+0x14], R3 ;  /* 0x00001403ffff098c */ /* 0x0003e8000a800006 */
[----:B------:R1:W-:Y:S01]  /*3f80*/  @P0 ATOMS.AND RZ, [UR6+0x18], R2 ;  /* 0x00001802ffff098c */ /* 0x0003e2000a800006 */
[----:B------:R-:W-:Y:S05]  /*3f90*/  BRA `(.L_x_84) ;  /* 0x0000000000147947 */ /* 0x000fea0003800000 */
.L_x_83:
[----:B------:R-:W-:Y:S02]  /*3fa0*/  MOV R2, 0x3fc0 ;  /* 0x00003fc000027802 */ /* 0x000fe40000000f00 */
[----:B---345:R-:W-:Y:S05]  /*3fb0*/  CALL.REL.NOINC `($__internal_0_$__cuda_sm10x_tcgen05_guardrail_trap_col_being_dealloced_not_returned_by_alloc) ;  /* 0x0000005400187944 */ /* 0x038fea0003c00000 */
[----:B------:R-:W-:Y:S05]  /*3fc0*/  BRA `(.L_x_84) ;  /* 0x0000000000087947 */ /* 0x000fea0003800000 */
.L_x_82:
[----:B------:R-:W-:Y:S02]  /*3fd0*/  MOV R2, 0x3ff0 ;  /* 0x00003ff000027802 */ /* 0x000fe40000000f00 */
[----:B---345:R-:W-:Y:S05]  /*3fe0*/  CALL.REL.NOINC `($__internal_2_$__cuda_sm10x_tcgen05_guardrail_trap_unallocated_columns_being_dealloced) ;  /* 0x0000005400247944 */ /* 0x038fea0003c00000 */
.L_x_84:
[----:B------:R-:W-:Y:S01]  /*3ff0*/  NOP ;  /* 0x0000000000007918 */ /* 0x000fe20000000000 */
[----:B----4-:R-:W-:Y:S05]  /*4000*/  EXIT ;  /* 0x000000000000794d */ /* 0x010fea0003800000 */
.L_x_55:
[----:B------:R-:W-:-:S09]  /*4010*/  UISETP.NE.OR UP5, UPT, UR10, 0x3, !UP5 ;  /* 0x000000030a00788c */ /* 0x000fd2000efa5670 */
[----:B------:R-:W-:Y:S05]  /*4020*/  BRA.U UP5, `(.L_x_85) ;  /* 0x0000001105787547 */ /* 0x000fea000b800000 */
[----:B------:R-:W1:Y:S01]  /*4030*/  LDC R0, c[0x0][0xb30] ;  /* 0x0002cc00ff007b82 */ /* 0x000e620000000800 */
[----:B------:R-:W2:Y:S01]  /*4040*/  LDCU.64 UR8, c[0x0][0x888] ;  /* 0x00011100ff0877ac */ /* 0x000ea20008000a00 */
[----:B------:R-:W-:Y:S02]  /*4050*/  HFMA2 R25, -RZ, RZ, 0, 0 ;  /* 0x00000000ff197431 */ /* 0x000fe400000001ff */
[----:B-----5:R-:W-:Y:S01]  /*4060*/  IMAD.MOV.U32 R32, RZ, RZ, 0x1 ;  /* 0x00000001ff207424 */ /* 0x020fe200078e00ff */
[----:B------:R-:W-:Y:S01]  /*4070*/  MOV R23, 0x1000 ;  /* 0x0000100000177802 */ /* 0x000fe20000000f00 */
[----:B------:R-:W3:Y:S01]  /*4080*/  LDCU.64 UR4, c[0x0][0x890] ;  /* 0x00011200ff0477ac */ /* 0x000ee20008000a00 */
[----:B------:R-:W-:Y:S01]  /*4090*/  IMAD.MOV.U32 R27, RZ, RZ, RZ ;  /* 0x000000ffff1b7224 */ /* 0x000fe200078e00ff */
[----:B------:R-:W4:Y:S01]  /*40a0*/  LDC R19, c[0x0][0x370] ;  /* 0x0000dc00ff137b82 */ /* 0x000f220000000800 */
[----:B------:R-:W-:Y:S01]  /*40b0*/  UMOV UR7, 0x400 ;  /* 0x0000040000077882 */ /* 0x000fe20000000000 */
[----:B------:R-:W-:-:S02]  /*40c0*/  UPLOP3.LUT UP1, UPT, UPT, UPT, UPT, 0x40, 0x4 ;  /* 0x000000000004789c */ /* 0x000fc40003f2e870 */
[----:B------:R-:W-:-:S04]  /*40d0*/  ULEA UR7, UR37, UR7, 0x18 ;  /* 0x0000000725077291 */ /* 0x000fc8000f8ec0ff */
[----:B------:R-:W4:Y:S01]  /*40e0*/  LDC R2, c[0x0][0xb0c] ;  /* 0x0002c300ff027b82 */ /* 0x000f220000000800 */
[----:B------:R-:W-:Y:S02]  /*40f0*/  UIADD3 UR13, UPT, UPT, UR7, 0x58, URZ ;  /* 0x00000058070d7890 */ /* 0x000fe4000fffe0ff */
[----:B--2---:R-:W-:Y:S02]  /*4100*/  UISETP.NE.U32.AND UP3, UPT, UR8, URZ, UPT ;  /* 0x000000ff0800728c */ /* 0x004fe4000bf65070 */
[----:B------:R-:W-:Y:S02]  /*4110*/  UIADD3 UR41, UPT, UPT, UR7, 0x40, URZ ;  /* 0x0000004007297890 */ /* 0x000fe4000fffe0ff */
[----:B---3--:R-:W-:Y:S01]  /*4120*/  UISETP.NE.U32.AND UP4, UPT, UR4, URZ, UPT ;  /* 0x000000ff0400728c */ /* 0x008fe2000bf85070 */
[----:B------:R-:W2:Y:S01]  /*4130*/  LDC R18, c[0x0][0xb20] ;  /* 0x0002c800ff127b82 */ /* 0x000ea20000000800 */
[----:B-1----:R-:W-:Y:S01]  /*4140*/  ISETP.NE.AND P1, PT, R0, 0x1, PT ;  /* 0x000000010000780c */ /* 0x002fe20003f25270 */
[----:B------:R-:W-:-:S02]  /*4150*/  UISETP.NE.AND.EX UP3, UPT, UR9, URZ, UPT, UP3 ;  /* 0x000000ff0900728c */ /* 0x000fc4000bf65330 */
[----:B------:R-:W-:Y:S02]  /*4160*/  UIADD3 UR33, UPT, UPT, UR7, 0x48, URZ ;  /* 0x0000004807217890 */ /* 0x000fe4000fffe0ff */
[----:B------:R-:W-:Y:S02]  /*4170*/  UIADD3 UR25, UPT, UPT, UR7, 0x50, URZ ;  /* 0x0000005007197890 */ /* 0x000fe4000fffe0ff */
[----:B------:R-:W1:Y:S01]  /*4180*/  LDC.64 R36, c[0x0][0x348] ;  /* 0x0000d200ff247b82 */ /* 0x000e620000000a00 */
[----:B------:R-:W-:Y:S02]  /*4190*/  UPRMT UR13, UR37, 0x654, UR13 ;  /* 0x00000654250d7896 */ /* 0x000fe4000800000d */
[----:B------:R-:W-:-:S05]  /*41a0*/  UISETP.NE.AND.EX UP4, UPT, UR5, URZ, UPT, UP4 ;  /* 0x000000ff0500728c */ /* 0x000fca000bf85340 */
[----:B------:R-:W3:Y:S08]  /*41b0*/  LDC.64 R16, c[0x0][0xb10] ;  /* 0x0002c400ff107b82 */ /* 0x000ef00000000a00 */
[----:B------:R-:W1:Y:S08]  /*41c0*/  LDC.64 R6, c[0x0][0xb18] ;  /* 0x0002c600ff067b82 */ /* 0x000e700000000a00 */
[----:B------:R-:W1:Y:S08]  /*41d0*/  LDC.64 R4, c[0x0][0xb28] ;  /* 0x0002ca00ff047b82 */ /* 0x000e700000000a00 */
[----:B--2-4-:R-:W1:Y:S02]  /*41e0*/  LDC R22, c[0x0][0x374] ;  /* 0x0000dd00ff167b82 */ /* 0x014e640000000800 */
.L_x_96:
[----:B------:R-:W-:Y:S02]  /*41f0*/  LEA R0, R27, UR7, 0x3 ;  /* 0x000000071b007c11 */ /* 0x000fe4000f8e18ff */
[----:B------:R-:W-:Y:S02]  /*4200*/  SHF.L.U32 R3, R25, 0x1f, RZ ;  /* 0x0000001f19037819 */ /* 0x000fe400000006ff */
[----:B------:R-:W-:Y:S02]  /*4210*/  LEA R28, R27, UR7, 0x4 ;  /* 0x000000071b1c7c11 */ /* 0x000fe4000f8e20ff */
[----:B--2---:R-:W2:Y:S02]  /*4220*/  SYNCS.PHASECHK.TRANS64.TRYWAIT P0, [R0+URZ+0x90], R3 ;  /* 0x00009003000075a7 */ /* 0x004ea400080011ff */
[----:B--2---:R-:W-:Y:S05]  /*4230*/  @!P0 BRA `(.L_x_86) ;  /* 0x0000004c00288947 */ /* 0x004fea0003800000 */
.L_x_179:
[----:B------:R-:W-:Y:S01]  /*4240*/  ISETP.GE.AND P0, PT, R26, 0x1, PT ;  /* 0x000000011a00780c */ /* 0x000fe20003f06270 */
[----:B------:R-:W4:Y:S01]  /*4250*/  LDS.128 R28, [R28+0x120] ;  /* 0x000120001c1c7984 */ /* 0x000f220000000c00 */
[----:B--2---:R-:W-:Y:S01]  /*4260*/  VIADD R0, R0, 0xa0 ;  /* 0x000000a000007836 */ /* 0x004fe20000000000 */
[----:B------:R-:W-:Y:S01]  /*4270*/  @!PT LDS RZ, [RZ] ;  /* 0x00000000fffff984 */ /* 0x000fe20000000800 */
[----:B------:R-:W-:Y:S01]  /*4280*/  @!PT LDS RZ, [RZ] ;  /* 0x00000000fffff984 */ /* 0x000fe20000000800 */
[----:B------:R-:W-:Y:S01]  /*4290*/  @!PT LDS RZ, [RZ] ;  /* 0x00000000fffff984 */ /* 0x000fe20000000800 */
[----:B------:R-:W-:Y:S01]  /*42a0*/  @!PT LDS RZ, [RZ] ;  /* 0x00000000fffff984 */ /* 0x000fe20000000800 */
[----:B------:R2:W-:Y:S06]  /*42b0*/  MEMBAR.ALL.CTA ;  /* 0x0000000000007992 */ /* 0x0005ec0000008000 */
[----:B--2---:R-:W2:Y:S01]  /*42c0*/  FENCE.VIEW.ASYNC.S ;  /* 0x00000000000073c6 */ /* 0x004ea20000000000 */
[----:B------:R-:W-:Y:S04]  /*42d0*/  PRMT R0, RZ, 0x654, R0 ;  /* 0x00000654ff007816 */ /* 0x000fe80000000000 */
[----:B--2---:R2:W-:Y:S01]  /*42e0*/  SYNCS.ARRIVE.TRANS64.RED.A1T0 RZ, [R0+URZ], RZ ;  /* 0x000000ff00ff79a7 */ /* 0x0045e200081004ff */
[----:B----4-:R-:W-:Y:S11]  /*42f0*/  LOP3.LUT P3, RZ, R30, 0x1, RZ, 0xc0, !PT ;  /* 0x000000011eff7812 */ /* 0x010ff6000786c0ff */
[----:B------:R-:W-:Y:S02]  /*4300*/  @!UPT UIADD3 URZ, UPT, UPT, URZ, URZ, URZ ;  /* 0x000000fffffff290 */ /* 0x000fe4000fffe0ff */
[----:B------:R-:W-:Y:S02]  /*4310*/  @P3 MOV R13, R28 ;  /* 0x0000001c000d3202 */ /* 0x000fe40000000f00 */
[----:B------:R-:W-:Y:S01]  /*4320*/  @P3 LOP3.LUT R8, R29, 0xffff, RZ, 0xc0, !PT ;  /* 0x0000ffff1d083812 */ /* 0x000fe200078ec0ff */
[----:B--2---:R-:W-:Y:S06]  /*4330*/  @!P0 BRA `(.L_x_87) ;  /* 0x0000000000a48947 */ /* 0x004fec0003800000 */
[----:B-1----:R-:W-:Y:S01]  /*4340*/  IMAD.HI.U32 R33, R22, R7, RZ ;  /* 0x0000000716217227 */ /* 0x002fe200078e00ff */
[----:B------:R-:W-:Y:S02]  /*4350*/  ISETP.NE.AND P0, PT, R6, 0x1, PT ;  /* 0x000000010600780c */ /* 0x000fe40003f05270 */
[----:B------:R-:W-:Y:S01]  /*4360*/  ISETP.NE.AND P2, PT, R26, 0x1, PT ;  /* 0x000000011a00780c */ /* 0x000fe20003f45270 */
[----:B---3--:R-:W-:Y:S01]  /*4370*/  IMAD.HI.U32 R34, R19, R16, RZ ;  /* 0x0000001013227227 */ /* 0x008fe200078e00ff */
[----:B------:R-:W-:Y:S02]  /*4380*/  SHF.R.U32.HI R33, RZ, R18, R33 ;  /* 0x00000012ff217219 */ /* 0x000fe40000011621 */
[----:B------:R-:W-:Y:S01]  /*4390*/  ISETP.NE.AND P4, PT, R2, 0x1, PT ;  /* 0x000000010200780c */ /* 0x000fe20003f85270 */
[----:B------:R-:W-:Y:S01]  /*43a0*/  IMAD.HI.U32 R38, R13, R16, RZ ;  /* 0x000000100d267227 */ /* 0x000fe200078e00ff */
[----:B------:R-:W-:Y:S02]  /*43b0*/  SHF.R.U32.HI R34, RZ, R17, R34 ;  /* 0x00000011ff227219 */ /* 0x000fe40000011622 */
[----:B------:R-:W-:Y:S01]  /*43c0*/  SEL R3, R22, R33, !P0 ;  /* 0x0000002116037207 */ /* 0x000fe20004000000 */
[C---:B------:R-:W-:Y:S01]  /*43d0*/  IMAD.HI.U32 R33, R8.reuse, R7, RZ ;  /* 0x0000000708217227 */ /* 0x040fe200078e00ff */
[----:B------:R-:W-:Y:S02]  /*43e0*/  SEL R11, R19, R34, !P4 ;  /* 0x00000022130b7207 */ /* 0x000fe40006000000 */
[----:B------:R-:W-:Y:S01]  /*43f0*/  SHF.R.U32.HI R38, RZ, R17, R38 ;  /* 0x00000011ff267219 */ /* 0x000fe20000011626 */
[----:B------:R-:W-:Y:S01]  /*4400*/  IMAD.HI.U32 R40, R3, R4, RZ ;  /* 0x0000000403287227 */ /* 0x000fe200078e00ff */
[----:B------:R-:W-:Y:S03]  /*4410*/  SHF.R.U32.HI R33, RZ, R18, R33 ;  /* 0x00000012ff217219 */ /* 0x000fe60000011621 */
[----:B------:R-:W-:Y:S01]  /*4420*/  IMAD.HI.U32 R34, R11, R4, RZ ;  /* 0x000000040b227227 */ /* 0x000fe200078e00ff */
[----:B------:R-:W-:Y:S02]  /*4430*/  @P2 SHF.R.U32.HI R3, RZ, R5, R40 ;  /* 0x00000005ff032219 */ /* 0x000fe40000011628 */
[----:B------:R-:W-:Y:S02]  /*4440*/  SEL R9, R8, R33, !P0 ;  /* 0x0000002108097207 */ /* 0x000fe40004000000 */
[----:B------:R-:W-:Y:S01]  /*4450*/  @P2 SHF.R.U32.HI R11, RZ, R5, R34 ;  /* 0x00000005ff0b2219 */ /* 0x000fe20000011622 */
[C---:B------:R-:W-:Y:S01]  /*4460*/  IMAD R10, R26.reuse, R3, RZ ;  /* 0x000000031a0a7224 */ /* 0x040fe200078e02ff */
[----:B------:R-:W-:Y:S01]  /*4470*/  SEL R3, R13, R38, !P4 ;  /* 0x000000260d037207 */ /* 0x000fe20006000000 */
[C---:B------:R-:W-:Y:S03]  /*4480*/  IMAD.HI.U32 R14, R9.reuse, R4, RZ ;  /* 0x00000004090e7227 */ /* 0x040fe600078e00ff */
[----:B------:R-:W-:Y:S01]  /*4490*/  ISETP.GE.AND P0, PT, R9, R10, PT ;  /* 0x0000000a0900720c */ /* 0x000fe20003f06270 */
[C---:B------:R-:W-:Y:S01]  /*44a0*/  IMAD R12, R26.reuse, R11, RZ ;  /* 0x0000000b1a0c7224 */ /* 0x040fe200078e02ff */
[-C--:B------:R-:W-:Y:S04]  /*44b0*/  SHF.R.U32.HI R14, RZ, R5.reuse, R14 ;  /* 0x00000005ff0e7219 */ /* 0x080fe8000001160e */
[----:B------:R-:W-:Y:S02]  /*44c0*/  ISETP.GE.OR P0, PT, R3, R12, P0 ;  /* 0x0000000c0300720c */ /* 0x000fe40000706670 */
[----:B------:R-:W-:Y:S05]  /*44d0*/  SEL R15, R9, R14, !P2 ;  /* 0x0000000e090f7207 */ /* 0x000fea0005000000 */
[----:B------:R-:W-:Y:S04]  /*44e0*/  IMAD.MOV R14, RZ, RZ, -R15 ;  /* 0x000000ffff0e7224 */ /* 0x000fe800078e0a0f */
[----:B------:R-:W-:Y:S02]  /*44f0*/  IMAD R14, R26, R14, R9 ;  /* 0x0000000e1a0e7224 */ /* 0x000fe400078e0209 */
[C---:B------:R-:W-:Y:S05]  /*4500*/  @!P0 IMAD.HI.U32 R10, R3.reuse, R4, RZ ;  /* 0x00000004030a8227 */ /* 0x040fea00078e00ff */
[----:B------:R-:W-:Y:S04]  /*4510*/  @!P0 SHF.R.U32.HI R10, RZ, R5, R10 ;  /* 0x00000005ff0a8219 */ /* 0x000fe8000001160a */
[----:B------:R-:W-:Y:S01]  /*4520*/  @!P0 SEL R0, R3, R10, !P2 ;  /* 0x0000000a03008207 */ /* 0x000fe20005000000 */
[----:B------:R-:W-:Y:S03]  /*4530*/  IMAD.MOV R10, RZ, RZ, -R3 ;  /* 0x000000ffff0a7224 */ /* 0x000fe600078e0a03 */
[----:B------:R-:W-:Y:S01]  /*4540*/  @!P0 IADD3 R15, PT, PT, R15, -R0, RZ ;  /* 0x800000000f0f8210 */ /* 0x000fe20007ffe0ff */
[----:B------:R-:W-:Y:S01]  /*4550*/  @!P0 IMAD R0, R11, R14, R0 ;  /* 0x0000000e0b008224 */ /* 0x000fe200078e0200 */
[----:B------:R-:W-:Y:S01]  /*4560*/  IADD3 R11, PT, PT, -R9, RZ, RZ ;  /* 0x000000ff090b7210 */ /* 0x000fe20007ffe1ff */
[----:B------:R-:W-:Y:S02]  /*4570*/  IMAD R13, R2, R10, R13 ;  /* 0x0000000a020d7224 */ /* 0x000fe400078e020d */
[----:B------:R-:W-:Y:S02]  /*4580*/  @!P0 IMAD R9, R15, R26, R3 ;  /* 0x0000001a0f098224 */ /* 0x000fe400078e0203 */
[----:B------:R-:W-:Y:S02]  /*4590*/  @!P0 IMAD.MOV.U32 R3, RZ, RZ, R0 ;  /* 0x000000ffff038224 */ /* 0x000fe400078e0000 */
[----:B------:R-:W-:Y:S02]  /*45a0*/  IMAD R8, R6, R11, R8 ;  /* 0x0000000b06087224 */ /* 0x000fe400078e0208 */
[----:B------:R-:W-:Y:S02]  /*45b0*/  IMAD R13, R3, R2, R13 ;  /* 0x00000002030d7224 */ /* 0x000fe400078e020d */
[----:B------:R-:W-:Y:S02]  /*45c0*/  IMAD R8, R9, R6, R8 ;  /* 0x0000000609087224 */ /* 0x000fe400078e0208 */
.L_x_87:
[----:B------:R-:W-:Y:S05]  /*45d0*/  BRA.U UP1, `(.L_x_88) ;  /* 0x0000000101107547 */ /* 0x000fea000b800000 */
[----:B------:R-:W-:Y:S04]  /*45e0*/  MOV R0, UR6 ;  /* 0x0000000600007c02 */ /* 0x000fe80008000f00 */
[----:B------:R-:W-:Y:S04]  /*45f0*/  SHF.L.U32 R3, R0, 0x1f, RZ ;  /* 0x0000001f00037819 */ /* 0x000fe800000006ff */
[----:B------:R-:W2:Y:S02]  /*4600*/  SYNCS.PHASECHK.TRANS64.TRYWAIT P0, [UR7+0x88], R3 ;  /* 0x00008803ff0075a7 */ /* 0x000ea40008001107 */
[----:B--2---:R-:W-:Y:S05]  /*4610*/  @!P0 BRA `(.L_x_89) ;  /* 0x0000004800448947 */ /* 0x004fea0003800000 */
.L_x_88:
[----:B------:R-:W-:Y:S02]  /*4620*/  R2UR UR42, R20 ;  /* 0x00000000142a72ca */ /* 0x000fe400000e0000 */
[----:B------:R-:W-:Y:S02]  /*4630*/  R2UR UR43, R21 ;  /* 0x00000000152b72ca */ /* 0x000fe400000e0000 */
[----:B------:R-:W-:Y:S02]  /*4640*/  ISETP.NE.U32.AND P2, PT, RZ, UR4, PT ;  /* 0x00000004ff007c0c */ /* 0x000fe4000bf45070 */
[----:B------:R-:W-:Y:S02]  /*4650*/  SHF.L.U32 R12, R32, 0x1f, RZ ;  /* 0x0000001f200c7819 */ /* 0x000fe400000006ff */
[----:B------:R-:W-:Y:S05]  /*4660*/  ISETP.NE.AND.EX P2, PT, RZ, UR5, PT, P2 ;  /* 0x00000005ff007c0c */ /* 0x000fea000bf45320 */
[----:B------:R-:W-:Y:S02]  /*4670*/  USHF.L.U32 UR42, UR42, 0x7, URZ ;  /* 0x000000072a2a7899 */ /* 0x000fe400080006ff */
[----:B------:R-:W-:Y:S01]  /*4680*/  USHF.L.U32 UR43, UR43, 0x6, URZ ;  /* 0x000000062b2b7899 */ /* 0x000fe200080006ff */
[----:B------:R-:W-:Y:S11]  /*4690*/  BRA.U !UP4, `(.L_x_90) ;  /* 0x000000010c347547 */ /* 0x000ff6000b800000 */
[----:B------:R-:W-:Y:S01]  /*46a0*/  UPLOP3.LUT UP0, UPT, UPT, UPT, UP3, 0x80, 0x8 ;  /* 0x000000000008789c */ /* 0x000fe20003f0f030 */
[----:B--2---:R-:W-:Y:S02]  /*46b0*/  HFMA2 R0, -RZ, RZ, 0, 5.9604644775390625e-08 ;  /* 0x00000001ff007431 */ /* 0x004fe400000001ff */
[----:B------:R-:W-:Y:S03]  /*46c0*/  IMAD.MOV.U32 R59, RZ, RZ, 0x1 ;  /* 0x00000001ff3b7424 */ /* 0x000fe600078e00ff */
[----:B------:R-:W-:Y:S05]  /*46d0*/  PLOP3.LUT P0, PT, PT, PT, UP0, 0x80, 0x8 ;  /* 0x000000000008781c */ /* 0x000fea0003f0f008 */
[----:B------:R-:W2:Y:S01]  /*46e0*/  @UP0 LDCU.64 UR10, c[0x0][0x888] ;  /* 0x00011100ff0a07ac */ /* 0x000ea20008000a00 */
[----:B------:R-:W-:Y:S07]  /*46f0*/  @UP0 UIMAD UR8, UR36, UR4, URZ ;  /* 0x00000004240802a4 */ /* 0x000fee000f8e02ff */
[----:B------:R-:W-:Y:S01]  /*4700*/  @!P0 PRMT R59, R0, 0x7610, R59 ;  /* 0x00007610003b8816 */ /* 0x000fe2000000003b */
[----:B--2---:R-:W-:Y:S03]  /*4710*/  @UP0 UIMAD.WIDE UR10, UR8, 0x4, UR10 ;  /* 0x00000004080a08a5 */ /* 0x004fe6000f8e020a */
[----:B------:R-:W2:Y:S03]  /*4720*/  @!UP0 LDCU UR8, c[0x0][0x880] ;  /* 0x00011000ff0887ac */ /* 0x000ea60008000800 */
[----:B------:R-:W-:Y:S01]  /*4730*/  IMAD.U32 R10, RZ, RZ, UR10 ;  /* 0x0000000aff0a7e24 */ /* 0x000fe2000f8e00ff */
[----:B------:R-:W-:Y:S05]  /*4740*/  MOV R11, UR11 ;  /* 0x0000000b000b7c02 */ /* 0x000fea0008000f00 */
[----:B------:R4:W5:Y:S02]  /*4750*/  @P0 LDG.E R35, desc[UR46][R10.64] ;  /* 0x0000002e0a230981 */ /* 0x000964000c1e1900 */
[----:B--2-4-:R-:W-:Y:S07]  /*4760*/  @!P0 IMAD.U32 R35, RZ, RZ, UR8 ;  /* 0x00000008ff238e24 */ /* 0x014fee000f8e00ff */
.L_x_90:
[----:B-----5:R-:W-:Y:S01]  /*4770*/  @!P2 FSETP.EQ.AND P0, PT, R35, RZ, PT ;  /* 0x000000ff2300a20b */ /* 0x020fe20003f02000 */
[----:B------:R-:W-:Y:S01]  /*4780*/  @!UPT UIADD3 URZ, UPT, UPT, URZ, URZ, URZ ;  /* 0x000000fffffff290 */ /* 0x000fe2000fffe0ff */
[----:B------:R-:W-:Y:S11]  /*4790*/  @!P2 BRA `(.L_x_91) ;  /* 0x000000000014a947 */ /* 0x000ff60003800000 */
[----:B------:R-:W-:Y:S02]  /*47a0*/  LOP3.LUT P2, RZ, R59, 0xff, RZ, 0xc0, !PT ;  /* 0x000000ff3bff7812 */ /* 0x000fe4000784c0ff */
[----:B------:R-:W-:Y:S04]  /*47b0*/  PLOP3.LUT P0, PT, PT, PT, UP0, 0x80, 0x8 ;  /* 0x000000000008781c */ /* 0x000fe80003f0f008 */
[----:B------:R-:W-:Y:S07]  /*47c0*/  PLOP3.LUT P0, PT, P0, PT, PT, 0x8, 0x80 ;  /* 0x000000000080781c */ /* 0x000fee000070e170 */
[----:B------:R-:W-:Y:S11]  /*47d0*/  @P2 FSETP.EQ.AND P0, PT, R35, RZ, PT ;  /* 0x000000ff2300220b */ /* 0x000ff60003f02000 */
[----:B------:R-:W-:Y:S02]  /*47e0*/  @!UPT UIADD3 URZ, UPT, UPT, URZ, URZ, URZ ;  /* 0x000000fffffff290 */ /* 0x000fe4000fffe0ff */
.L_x_91:
[----:B------:R-:W4:Y:S01]  /*47f0*/  SYNCS.PHASECHK.TRANS64.TRYWAIT P2, [UR7+0x60], R12 ;  /* 0x0000600cff0075a7 */ /* 0x000f220008041107 */
[----:B------:R-:W-:Y:S04]  /*4800*/  ELECT P4, URZ, PT ;  /* 0x0000000000ff782f */ /* 0x000fe80003880000 */
[----:B------:R-:W-:Y:S11]  /*4810*/  PLOP3.LUT P4, PT, P0, P4, PT, 0xf2, 0x2f ;  /* 0x00000000002f781c */ /* 0x000ff60000789e72 */
[----:B------:R-:W-:Y:S02]  /*4820*/  @!UPT UIADD3 URZ, UPT, UPT, URZ, URZ, URZ ;  /* 0x000000fffffff290 */ /* 0x000fe4000fffe0ff */
[----:B-1----:R-:W-:Y:S05]  /*4830*/  @!P4 IADD3 R9, P0, PT, R36, 0x580, RZ ;  /* 0x000005802409c810 */ /* 0x002fea0007f1e0ff */
[----:B--2---:R-:W-:Y:S01]  /*4840*/  @!P4 IMAD.X R0, RZ, RZ, R37, P0 ;  /* 0x000000ffff00c224 */ /* 0x004fe200000e0625 */
[----:B----4-:R-:W-:Y:S07]  /*4850*/  @!P2 BRA `(.L_x_92) ;  /* 0x0000004400cca947 */ /* 0x010fee0003800000 */
.L_x_182:
[----:B------:R-:W-:Y:S01]  /*4860*/  @!P4 R2UR UR9, R9 ;  /* 0x000000000909c2ca */ /* 0x000fe200000e0000 */
[----:B------:R-:W-:Y:S01]  /*4870*/  VOTEU.ALL UP1, P4 ;  /* 0x0000000000ff7886 */ /* 0x000fe20002020000 */
[----:B------:R-:W-:Y:S01]  /*4880*/  @!P4 R2UR UR8, R0 ;  /* 0x000000000008c2ca */ /* 0x000fe200000e0000 */
[----:B------:R-:W-:Y:S01]  /*4890*/  VOTEU.ALL UP2, P4 ;  /* 0x0000000000ff7886 */ /* 0x000fe20002040000 */
[----:B------:R-:W-:Y:S01]  /*48a0*/  UMOV UR16, 0x0 ;  /* 0x0000000000107882 */ /* 0x000fe20000000000 */
[----:B------:R-:W-:Y:S01]  /*48b0*/  UMOV UR17, 0x10000000 ;  /* 0x1000000000117882 */ /* 0x000fe20000000000 */
[----:B------:R-:W-:Y:S01]  /*48c0*/  @!UP1 UIADD3 UR40, UPT, UPT, UR7, 0x200, URZ ;  /* 0x0000020007289890 */ /* 0x000fe2000fffe0ff */
[----:B------:R-:W-:Y:S01]  /*48d0*/  @!P4 IMAD.MOV.U32 R0, RZ, RZ, 0x1000 ;  /* 0x00001000ff00c424 */ /* 0x000fe200078e00ff */
[----:B------:R-:W-:Y:S01]  /*48e0*/  UMOV UR44, UR36 ;  /* 0x00000024002c7c82 */ /* 0x000fe20008000000 */
[----:B------:R-:W-:Y:S01]  /*48f0*/  @!UP1 UIADD3 UR10, UPT, UPT, UR42, 0x40, URZ ;  /* 0x000000402a0a9890 */ /* 0x000fe2000fffe0ff */
[----:B------:R-:W-:Y:S01]  /*4900*/  @!P4 IADD3 R9, P0, PT, R36, 0x580, RZ ;  /* 0x000005802409c810 */ /* 0x000fe20007f1e0ff */
[----:B------:R-:W-:Y:S01]  /*4910*/  UMOV UR11, UR43 ;  /* 0x0000002b000b7c82 */ /* 0x000fe20008000000 */
[----:B------:R-:W-:Y:S01]  /*4920*/  UMOV UR12, UR36 ;  /* 0x00000024000c7c82 */ /* 0x000fe20008000000 */
[----:B------:R-:W-:Y:S01]  /*4930*/  IMAD.U32 R10, RZ, RZ, UR9 ;  /* 0x00000009ff0a7e24 */ /* 0x000fe2000f8e00ff */
[----:B------:R-:W-:Y:S01]  /*4940*/  UMOV UR9, UR41 ;  /* 0x0000002900097c82 */ /* 0x000fe20008000000 */
[----:B------:R-:W-:Y:S01]  /*4950*/  IMAD.U32 R11, RZ, RZ, UR8 ;  /* 0x00000008ff0b7e24 */ /* 0x000fe2000f8e00ff */
[----:B------:R-:W-:Y:S02]  /*4960*/  @!UP1 UIADD3 UR8, UPT, UPT, UR7, 0xa00, URZ ;  /* 0x00000a0007089890 */ /* 0x000fe4000fffe0ff */
[----:B------:R-:W-:Y:S01]  /*4970*/  @!P4 R2UR UR18, R10 ;  /* 0x000000000a12c2ca */ /* 0x000fe200000e0000 */
[----:B------:R-:W-:Y:S01]  /*4980*/  VOTEU.ALL UP1, P4 ;  /* 0x0000000000ff7886 */ /* 0x000fe20002020000 */
[----:B------:R-:W-:Y:S01]  /*4990*/  @!P4 R2UR UR19, R11 ;  /* 0x000000000b13c2ca */ /* 0x000fe200000e0000 */
[----:B------:R-:W-:Y:S11]  /*49a0*/  UPRMT UR14, UR37, 0x654, UR41 ;  /* 0x00000654250e7896 */ /* 0x000ff60008000029 */
[----:B------:R-:W-:Y:S01]  /*49b0*/  @!UPT UIADD3 URZ, UPT, UPT, URZ, URZ, URZ ;  /* 0x000000fffffff290 */ /* 0x000fe2000fffe0ff */
[----:B------:R2:W-:Y:S01]  /*49c0*/  @!UP2 UTMALDG.3D [UR40], [UR18], desc[UR16] ;  /* 0x000010281200a5b4 */ /* 0x0005e20008011000 */
[----:B------:R2:W-:Y:S01]  /*49d0*/  @!UP1 UTMALDG.3D [UR8], [UR18], desc[UR16] ;  /* 0x00001008120095b4 */ /* 0x0005e20008011000 */
[----:B------:R4:W-:Y:S01]  /*49e0*/  @!P4 SYNCS.ARRIVE.TRANS64.RED.A0TR RZ, [UR7+0x40], R0 ;  /* 0x00004000ffffc9a7 */ /* 0x0009e20008300407 */
[----:B------:R-:W-:Y:S01]  /*49f0*/  SYNCS.ARRIVE.TRANS64.RED.A1T0 RZ, [UR14], RZ ;  /* 0x000000ffffff79a7 */ /* 0x000fe2000810040e */
[----:B----4-:R-:W-:Y:S01]  /*4a00*/  @!P4 IMAD.X R0, RZ, RZ, R37, P0 ;  /* 0x000000ffff00c224 */ /* 0x010fe200000e0625 */
[----:B------:R-:W4:Y:S02]  /*4a10*/  SYNCS.PHASECHK.TRANS64.TRYWAIT P2, [UR7+0x68], R12 ;  /* 0x0000680cff0075a7 */ /* 0x000f240008041107 */
[----:B--2-4-:R-:W-:Y:S05]  /*4a20*/  @!P2 BRA `(.L_x_93) ;  /* 0x000000440070a947 */ /* 0x014fea0003800000 */
.L_x_184:
        /* <DEDUP_REMOVED lines=8> */
[----:B------:R-:W-:Y:S01]  /*4ab0*/  @!UP1 UIADD3 UR32, UPT, UPT, UR7, 0x1200, URZ ;  /* 0x0000120007209890 */ /* 0x000fe2000fffe0ff */
[----:B------:R-:W-:Y:S01]  /*4ac0*/  @!P4 IADD3 R21, P0, PT, R36, 0x580, RZ ;  /* 0x000005802415c810 */ /* 0x000fe20007f1e0ff */
[----:B------:R-:W-:Y:S01]  /*4ad0*/  UMOV UR35, UR43 ;  /* 0x0000002b00237c82 */ /* 0x000fe20008000000 */
[----:B------:R-:W-:Y:S02]  /*4ae0*/  @!UP1 UIADD3 UR10, UPT, UPT, UR42, 0x50, URZ ;  /* 0x000000502a0a9890 */ /* 0x000fe4000fffe0ff */
[----:B------:R-:W-:Y:S01]  /*4af0*/  IMAD.U32 R10, RZ, RZ, UR9 ;  /* 0x00000009ff0a7e24 */ /* 0x000fe2000f8e00ff */
[----:B------:R-:W-:Y:S01]  /*4b00*/  UMOV UR9, UR33 ;  /* 0x0000002100097c82 */ /* 0x000fe20008000000 */
[----:B------:R-:W-:Y:S01]  /*4b10*/  IMAD.U32 R11, RZ, RZ, UR8 ;  /* 0x00000008ff0b7e24 */ /* 0x000fe2000f8e00ff */
[----:B------:R-:W-:Y:S01]  /*4b20*/  @!UP1 UIADD3 UR8, UPT, UPT, UR7, 0x1a00, URZ ;  /* 0x00001a0007089890 */ /* 0x000fe2000fffe0ff */
[----:B------:R-:W-:Y:S01]  /*4b30*/  @!P4 IMAD.X R20, RZ, RZ, R37, P0 ;  /* 0x000000ffff14c224 */ /* 0x000fe200000e0625 */
[----:B------:R-:W-:Y:S01]  /*4b40*/  @!P4 R2UR UR18, R10 ;  /* 0x000000000a12c2ca */ /* 0x000fe200000e0000 */
[----:B------:R-:W-:Y:S01]  /*4b50*/  VOTEU.ALL UP1, P4 ;  /* 0x0000000000ff7886 */ /* 0x000fe20002020000 */
[----:B------:R-:W-:Y:S01]  /*4b60*/  @!P4 R2UR UR19, R11 ;  /* 0x000000000b13c2ca */ /* 0x000fe200000e0000 */
[----:B------:R-:W-:Y:S01]  /*4b70*/  UMOV UR11, UR43 ;  /* 0x0000002b000b7c82 */ /* 0x000fe20008000000 */
[----:B------:R-:W-:Y:S01]  /*4b80*/  UMOV UR12, UR36 ;  /* 0x00000024000c7c82 */ /* 0x000fe20008000000 */
[----:B------:R-:W-:Y:S10]  /*4b90*/  UPRMT UR14, UR37, 0x654, UR33 ;  /* 0x00000654250e7896 */ /* 0x000ff40008000021 */
[----:B------:R2:W-:Y:S01]  /*4ba0*/  @!UP2 UTMALDG.3D [UR32], [UR18], desc[UR16] ;  /* 0x000010201200a5b4 */ /* 0x0005e20008011000 */
[----:B------:R2:W-:Y:S01]  /*4bb0*/  @!UP1 UTMALDG.3D [UR8], [UR18], desc[UR16] ;  /* 0x00001008120095b4 */ /* 0x0005e20008011000 */
[----:B------:R2:W-:Y:S01]  /*4bc0*/  @!P4 SYNCS.ARRIVE.TRANS64.RED.A0TR RZ, [UR7+0x48], R0 ;  /* 0x00004800ffffc9a7 */ /* 0x0005e20008300407 */
[----:B------:R-:W-:Y:S01]  /*4bd0*/  SYNCS.ARRIVE.TRANS64.RED.A1T0 RZ, [UR14], RZ ;  /* 0x000000ffffff79a7 */ /* 0x000fe2000810040e */
[----:B------:R-:W4:Y:S02]  /*4be0*/  SYNCS.PHASECHK.TRANS64.TRYWAIT P2, [UR7+0x70], R12 ;  /* 0x0000700cff0075a7 */ /* 0x000f240008041107 */
[----:B--2-4-:R-:W-:Y:S05]  /*4bf0*/  @!P2 BRA `(.L_x_94) ;  /* 0x000000440014a947 */ /* 0x014fea0003800000 */
.L_x_186:
[----:B------:R-:W2:Y:S01]  /*4c00*/  LDC.64 R14, c[0x0][0xb10] ;  /* 0x0002c400ff0e7b82 */ /* 0x000ea20000000a00 */
[----:B------:R-:W-:Y:S01]  /*4c10*/  @!P4 R2UR UR9, R21 ;  /* 0x000000001509c2ca */ /* 0x000fe200000e0000 */
[----:B------:R-:W-:Y:S01]  /*4c20*/  VOTEU.ALL UP1, P4 ;  /* 0x0000000000ff7886 */ /* 0x000fe20002020000 */
[----:B------:R-:W-:Y:S01]  /*4c30*/  @!P4 R2UR UR8, R20 ;  /* 0x000000001408c2ca */ /* 0x000fe200000e0000 */
[----:B------:R-:W-:Y:S01]  /*4c40*/  VOTEU.ALL UP2, P4 ;  /* 0x0000000000ff7886 */ /* 0x000fe20002040000 */
[----:B------:R-:W-:Y:S03]  /*4c50*/  UMOV UR16, 0x0 ;  /* 0x0000000000107882 */ /* 0x000fe60000000000 */
[----:B------:R-:W4:Y:S01]  /*4c60*/  LDC.64 R10, c[0x0][0xb18] ;  /* 0x0002c600ff0a7b82 */ /* 0x000f220000000a00 */
[----:B------:R-:W-:Y:S01]  /*4c70*/  @!UP1 UIADD3 UR26, UPT, UPT, UR42, 0x20, URZ ;  /* 0x000000202a1a9890 */ /* 0x000fe2000fffe0ff */
[----:B------:R-:W-:Y:S01]  /*4c80*/  @P3 SHF.R.U32.HI R24, RZ, 0x10, R29 ;  /* 0x00000010ff183819 */ /* 0x000fe2000001161d */
[----:B------:R-:W-:Y:S01]  /*4c90*/  @!UP1 UIADD3 UR24, UPT, UPT, UR7, 0x2200, URZ ;  /* 0x0000220007189890 */ /* 0x000fe2000fffe0ff */
[----:B------:R-:W-:Y:S01]  /*4ca0*/  VIADD R27, R27, 0x1 ;  /* 0x000000011b1b7836 */ /* 0x000fe20000000000 */
[----:B------:R-:W-:Y:S03]  /*4cb0*/  UMOV UR17, 0x10000000 ;  /* 0x1000000000117882 */ /* 0x000fe60000000000 */
[----:B------:R-:W5:Y:S01]  /*4cc0*/  @!P1 LDC R0, c[0x0][0xb20] ;  /* 0x0002c800ff009b82 */ /* 0x000f620000000800 */
[----:B------:R-:W-:Y:S01]  /*4cd0*/  UMOV UR27, UR43 ;  /* 0x0000002b001b7c82 */ /* 0x000fe20008000000 */
[----:B------:R-:W-:Y:S01]  /*4ce0*/  IMAD.U32 R20, RZ, RZ, UR9 ;  /* 0x00000009ff147e24 */ /* 0x000fe2000f8e00ff */
[----:B------:R-:W-:Y:S05]  /*4cf0*/  UMOV UR28, UR36 ;  /* 0x00000024001c7c82 */ /* 0x000fea0008000000 */
[----:B-1----:R-:W1:Y:S01]  /*4d00*/  @!P1 LDC R3, c[0x0][0xb0c] ;  /* 0x0002c300ff039b82 */ /* 0x002e620000000800 */
[----:B------:R-:W-:Y:S01]  /*4d10*/  IMAD.U32 R21, RZ, RZ, UR8 ;  /* 0x00000008ff157e24 */ /* 0x000fe2000f8e00ff */
[----:B------:R-:W-:Y:S01]  /*4d20*/  @!UP1 UIADD3 UR10, UPT, UPT, UR42, 0x60, URZ ;  /* 0x000000602a0a9890 */ /* 0x000fe2000fffe0ff */
[----:B------:R-:W-:Y:S01]  /*4d30*/  @!P4 R2UR UR18, R20 ;  /* 0x000000001412c2ca */ /* 0x000fe200000e0000 */
[----:B------:R-:W-:Y:S01]  /*4d40*/  @!UP1 UIADD3 UR8, UPT, UPT, UR7, 0x2a00, URZ ;  /* 0x00002a0007089890 */ /* 0x000fe2000fffe0ff */
[----:B------:R-:W-:Y:S01]  /*4d50*/  @!P4 IMAD.MOV.U32 R20, RZ, RZ, 0x1000 ;  /* 0x00001000ff14c424 */ /* 0x000fe200078e00ff */
[----:B------:R-:W-:Y:S01]  /*4d60*/  @!P4 R2UR UR19, R21 ;  /* 0x000000001513c2ca */ /* 0x000fe200000e0000 */
[----:B------:R-:W-:Y:S01]  /*4d70*/  VOTEU.ALL UP1, P4 ;  /* 0x0000000000ff7886 */ /* 0x000fe20002020000 */
[----:B------:R-:W-:Y:S01]  /*4d80*/  UMOV UR9, UR25 ;  /* 0x0000001900097c82 */ /* 0x000fe20008000000 */
[----:B------:R-:W-:Y:S01]  /*4d90*/  UMOV UR11, UR43 ;  /* 0x0000002b000b7c82 */ /* 0x000fe20008000000 */
[----:B------:R-:W-:Y:S01]  /*4da0*/  UMOV UR12, UR36 ;  /* 0x00000024000c7c82 */ /* 0x000fe20008000000 */
[----:B------:R-:W-:Y:S08]  /*4db0*/  UPRMT UR14, UR37, 0x654, UR25 ;  /* 0x00000654250e7896 */ /* 0x000ff00008000019 */
[----:B------:R1:W-:Y:S02]  /*4dc0*/  @!UP2 UTMALDG.3D [UR24], [UR18], desc[UR16] ;  /* 0x000010181200a5b4 */ /* 0x0003e40008011000 */
[----:B-1----:R-:W-:Y:S01]  /*4dd0*/  @!P1 ISETP.NE.AND P2, PT, R3, 0x1, PT ;  /* 0x000000010300980c */ /* 0x002fe20003f45270 */
[C---:B--2---:R-:W-:Y:S01]  /*4de0*/  @!P1 IMAD.HI.U32 R14, R13.reuse, R14, RZ ;  /* 0x0000000e0d0e9227 */ /* 0x044fe200078e00ff */
[----:B----4-:R-:W-:Y:S01]  /*4df0*/  @!P1 ISETP.NE.AND P0, PT, R10, 0x1, PT ;  /* 0x000000010a00980c */ /* 0x010fe20003f05270 */
[----:B------:R1:W-:Y:S01]  /*4e00*/  @!UP1 UTMALDG.3D [UR8], [UR18], desc[UR16] ;  /* 0x00001008120095b4 */ /* 0x0003e20008011000 */
[----:B------:R1:W-:Y:S01]  /*4e10*/  @!P4 SYNCS.ARRIVE.TRANS64.RED.A0TR RZ, [UR7+0x50], R20 ;  /* 0x00005014ffffc9a7 */ /* 0x0003e20008300407 */
[C---:B------:R-:W-:Y:S01]  /*4e20*/  @!P1 IMAD.HI.U32 R11, R8.reuse, R11, RZ ;  /* 0x0000000b080b9227 */ /* 0x040fe200078e00ff */
[----:B------:R-:W-:Y:S04]  /*4e30*/  @!P1 SHF.R.U32.HI R14, RZ, R15, R14 ;  /* 0x0000000fff0e9219 */ /* 0x000fe8000001160e */
[----:B-----5:R-:W-:Y:S02]  /*4e40*/  @!P1 SHF.R.U32.HI R9, RZ, R0, R11 ;  /* 0x00000000ff099219 */ /* 0x020fe4000001160b */
[----:B------:R-:W-:Y:S02]  /*4e50*/  @!P1 SEL R14, R13, R14, !P2 ;  /* 0x0000000e0d0e9207 */ /* 0x000fe40005000000 */
[----:B------:R-:W-:Y:S05]  /*4e60*/  @!P1 SEL R9, R8, R9, !P0 ;  /* 0x0000000908099207 */ /* 0x000fea0004000000 */
[----:B------:R-:W-:Y:S01]  /*4e70*/  @!P1 IMAD.IADD R0, R9, 0x1, -R14 ;  /* 0x0000000109009824 */ /* 0x000fe200078e0a0e */
[----:B------:R-:W-:Y:S01]  /*4e80*/  SYNCS.ARRIVE.TRANS64.RED.A1T0 RZ, [UR14], RZ ;  /* 0x000000ffffff79a7 */ /* 0x000fe2000810040e */
[----:B------:R-:W-:Y:S02]  /*4e90*/  @!P1 IMAD.IADD R9, R14, 0x1, -R9 ;  /* 0x000000010e099824 */ /* 0x000fe400078e0a09 */
[----:B------:R-:W-:Y:S02]  /*4ea0*/  @!P1 IMAD R13, R0, R3, R13 ;  /* 0x00000003000d9224 */ /* 0x000fe400078e020d */
[----:B------:R-:W-:Y:S01]  /*4eb0*/  @!P1 IMAD R8, R9, R10, R8 ;  /* 0x0000000a09089224 */ /* 0x000fe200078e0208 */
[----:B------:R-:W2:Y:S02]  /*4ec0*/  SYNCS.PHASECHK.TRANS64.TRYWAIT P5, [UR7+0x78], R12 ;  /* 0x0000780cff0075a7 */ /* 0x000ea400080a1107 */
[----:B-12---:R-:W-:Y:S05]  /*4ed0*/  @!P5 BRA `(.L_x_95) ;  /* 0x000000400074d947 */ /* 0x006fea0003800000 */
.L_x_188:
[----:B-1----:R-:W-:Y:S01]  /*4ee0*/  @!P4 IADD3 R3, P0, PT, R36, 0x580, RZ ;  /* 0x000005802403c810 */ /* 0x002fe20007f1e0ff */
[----:B------:R-:W-:Y:S01]  /*4ef0*/  VOTEU.ALL UP1, P4 ;  /* 0x0000000000ff7886 */ /* 0x000fe20002020000 */
[----:B------:R-:W-:Y:S01]  /*4f00*/  VOTEU.ALL UP2, P4 ;  /* 0x0000000000ff7886 */ /* 0x000fe20002040000 */
[----:B------:R-:W-:Y:S01]  /*4f10*/  UMOV UR14, 0x0 ;  /* 0x00000000000e7882 */ /* 0x000fe20000000000 */
[----:B------:R-:W-:Y:S01]  /*4f20*/  @!P4 R2UR UR9, R3 ;  /* 0x000000000309c2ca */ /* 0x000fe200000e0000 */
[----:B------:R-:W-:Y:S01]  /*4f30*/  @!P4 IMAD.X R0, RZ, RZ, R37, P0 ;  /* 0x000000ffff00c224 */ /* 0x000fe200000e0625 */
[----:B------:R-:W-:Y:S01]  /*4f40*/  @!UP1 UIADD3 UR17, UPT, UPT, UR7, 0x58, URZ ;  /* 0x0000005807119890 */ /* 0x000fe2000fffe0ff */
[----:B------:R-:W-:Y:S01]  /*4f50*/  ISETP.NE.AND P0, PT, R27, 0x2, PT ;  /* 0x000000021b00780c */ /* 0x000fe20003f05270 */
[----:B------:R-:W-:Y:S01]  /*4f60*/  @!UP1 UIADD3 UR18, UPT, UPT, UR42, 0x30, URZ ;  /* 0x000000302a129890 */ /* 0x000fe2000fffe0ff */
[----:B------:R-:W-:Y:S01]  /*4f70*/  LOP3.LUT R32, R32, 0x1, RZ, 0x3c, !PT ;  /* 0x0000000120207812 */ /* 0x000fe200078e3cff */
[----:B------:R-:W-:Y:S01]  /*4f80*/  @!UP1 UIADD3 UR16, UPT, UPT, UR7, 0x3200, URZ ;  /* 0x0000320007109890 */ /* 0x000fe2000fffe0ff */
[----:B------:R-:W-:Y:S01]  /*4f90*/  @!P4 R2UR UR8, R0 ;  /* 0x000000000008c2ca */ /* 0x000fe200000e0000 */
[----:B------:R-:W-:Y:S01]  /*4fa0*/  UMOV UR15, 0x10000000 ;  /* 0x10000000000f7882 */ /* 0x000fe20000000000 */
[----:B------:R-:W-:Y:S01]  /*4fb0*/  UMOV UR19, UR43 ;  /* 0x0000002b00137c82 */ /* 0x000fe20008000000 */
[----:B------:R-:W-:Y:S01]  /*4fc0*/  UMOV UR20, UR36 ;  /* 0x0000002400147c82 */ /* 0x000fe20008000000 */
[----:B------:R-:W-:Y:S01]  /*4fd0*/  @!UP1 UIADD3 UR10, UPT, UPT, UR42, 0x70, URZ ;  /* 0x000000702a0a9890 */ /* 0x000fe2000fffe0ff */
[----:B------:R-:W-:Y:S01]  /*4fe0*/  SEL R0, RZ, 0x1, P0 ;  /* 0x00000001ff007807 */ /* 0x000fe20000000000 */
[----:B------:R-:W-:Y:S01]  /*4ff0*/  IMAD.U32 R10, RZ, RZ, UR9 ;  /* 0x00000009ff0a7e24 */ /* 0x000fe2000f8e00ff */
[----:B------:R-:W-:Y:S01]  /*5000*/  UMOV UR11, UR43 ;  /* 0x0000002b000b7c82 */ /* 0x000fe20008000000 */
[----:B------:R-:W-:Y:S01]  /*5010*/  UMOV UR12, UR36 ;  /* 0x00000024000c7c82 */ /* 0x000fe20008000000 */
[----:B------:R-:W-:Y:S01]  /*5020*/  UMOV UR9, UR17 ;  /* 0x0000001100097c82 */ /* 0x000fe20008000000 */
[----:B------:R-:W-:Y:S01]  /*5030*/  @P3 R2UR UR36, R24 ;  /* 0x00000000182432ca */ /* 0x000fe200000e0000 */
[----:B------:R-:W-:Y:S01]  /*5040*/  IMAD.IADD R20, R8, 0x1, R58 ;  /* 0x0000000108147824 */ /* 0x000fe200078e023a */
[----:B------:R-:W-:Y:S01]  /*5050*/  @!P4 R2UR UR22, R10 ;  /* 0x000000000a16c2ca */ /* 0x000fe200000e0000 */
[----:B------:R-:W-:Y:S01]  /*5060*/  IMAD.U32 R11, RZ, RZ, UR8 ;  /* 0x00000008ff0b7e24 */ /* 0x000fe2000f8e00ff */
[----:B------:R-:W-:Y:S01]  /*5070*/  @!UP1 UIADD3 UR8, UPT, UPT, UR7, 0x3a00, URZ ;  /* 0x00003a0007089890 */ /* 0x000fe2000fffe0ff */
[----:B------:R-:W-:Y:S01]  /*5080*/  LOP3.LUT R25, R25, R0, RZ, 0x3c, !PT ;  /* 0x0000000019197212 */ /* 0x000fe200078e3cff */
[----:B------:R-:W-:Y:S01]  /*5090*/  VOTEU.ALL UP1, P4 ;  /* 0x0000000000ff7886 */ /* 0x000fe20002020000 */
[----:B------:R-:W-:Y:S01]  /*50a0*/  IMAD.IADD R21, R13, 0x1, R60 ;  /* 0x000000010d157824 */ /* 0x000fe200078e023c */
[----:B------:R-:W-:Y:S02]  /*50b0*/  @!P4 R2UR UR23, R11 ;  /* 0x000000000b17c2ca */ /* 0x000fe400000e0000 */
[----:B------:R-:W-:Y:S11]  /*50c0*/  SEL R27, R27, RZ, P0 ;  /* 0x000000ff1b1b7207 */ /* 0x000ff60000000000 */
[----:B------:R2:W-:Y:S01]  /*50d0*/  @!UP2 UTMALDG.3D [UR16], [UR22], desc[UR14] ;  /* 0x00000e101600a5b4 */ /* 0x0005e20008011000 */
[----:B------:R2:W-:Y:S01]  /*50e0*/  @!UP1 UTMALDG.3D [UR8], [UR22], desc[UR14] ;  /* 0x00000e08160095b4 */ /* 0x0005e20008011000 */
[----:B------:R2:W-:Y:S01]  /*50f0*/  @!P4 SYNCS.ARRIVE.TRANS64.RED.A0TR RZ, [UR7+0x58], R23 ;  /* 0x00005817ffffc9a7 */ /* 0x0005e20008300407 */
[----:B------:R-:W-:Y:S01]  /*5100*/  UPLOP3.LUT UP1, UPT, UPT, UPT, UPT, 0x80, 0x8 ;  /* 0x000000000008789c */ /* 0x000fe20003f2f070 */
[----:B------:R-:W-:Y:S01]  /*5110*/  SYNCS.ARRIVE.TRANS64.RED.A1T0 RZ, [UR13], RZ ;  /* 0x000000ffffff79a7 */ /* 0x000fe2000810040d */
[----:B------:R-:W-:Y:S09]  /*5120*/  @P3 BRA `(.L_x_96) ;  /* 0xfffffff000303947 */ /* 0x000ff2000383ffff */
[----:B------:R-:W-:-:S04]  /*5130*/  SHF.L.U32 R3, R32, 0x1f, RZ ;  /* 0x0000001f20037819 */ /* 0x000fc800000006ff */
[----:B------:R-:W1:Y:S02]  /*5140*/  SYNCS.PHASECHK.TRANS64.TRYWAIT P0, [UR7+0x60], R3 ;  /* 0x00006003ff0075a7 */ /* 0x000e640008001107 */
[----:B-1----:R-:W-:Y:S05]  /*5150*/  @!P0 BRA `(.L_x_97) ;  /* 0x0000003c00ec8947 */ /* 0x002fea0003800000 */
.L_x_190:
[----:B------:R-:W4:Y:S02]  /*5160*/  SYNCS.PHASECHK.TRANS64.TRYWAIT P0, [UR7+0x68], R3 ;  /* 0x00006803ff0075a7 */ /* 0x000f240008001107 */
[----:B----4-:R-:W-:Y:S05]  /*5170*/  @!P0 BRA `(.L_x_98) ;  /* 0x0000003c00fc8947 */ /* 0x010fea0003800000 */
.L_x_192:
[----:B------:R-:W4:Y:S02]  /*5180*/  SYNCS.PHASECHK.TRANS64.TRYWAIT P0, [UR7+0x70], R3 ;  /* 0x00007003ff0075a7 */ /* 0x000f240008001107 */
[----:B----4-:R-:W-:Y:S05]  /*5190*/  @!P0 BRA `(.L_x_99) ;  /* 0x00000040000c8947 */ /* 0x010fea0003800000 */
.L_x_194:
[----:B-1----:R-:W-:-:S07]  /*51a0*/  MOV R0, UR7 ;  /* 0x0000000700007c02 */ /* 0x002fce0008000f00 */
.L_x_100:
[----:B-1----:R-:W-:-:S04]  /*51b0*/  SHF.L.U32 R3, R32, 0x1f, RZ ;  /* 0x0000001f20037819 */ /* 0x002fc800000006ff */
[----:B------:R1:W4:Y:S03]  /*51c0*/  SYNCS.PHASECHK.TRANS64.TRYWAIT P0, [R0+URZ+0x78], R3 ;  /* 0x00007803000075a7 */ /* 0x00032600080011ff */
[----:B----4-:R-:W-:Y:S05]  /*51d0*/  @!P0 NANOSLEEP.SYNCS 0x989680 ;  /* 0x009896800000895d */ /* 0x010fea0003900000 */
[----:B------:R-:W4:Y:S02]  /*51e0*/  @!P0 SYNCS.PHASECHK.TRANS64 P0, [R0+URZ+0x78], R3 ;  /* 0x00007803000085a7 */ /* 0x000f2400080010ff */
[----:B--2-4-:R-:W-:Y:S05]  /*51f0*/  @P0 EXIT ;  /* 0x000000000000094d */ /* 0x014fea0003800000 */
[----:B------:R-:W-:Y:S05]  /*5200*/  BRA `(.L_x_100) ;  /* 0xfffffffc00e87947 */ /* 0x000fea000383ffff */
.L_x_85:
[----:B------:R-:W-:-:S06]  /*5210*/  UISETP.GE.AND UP1, UPT, UR10, 0x4, UPT ;  /* 0x000000040a00788c */ /* 0x000fcc000bf26270 */
[----:B------:R-:W-:-:S13]  /*5220*/  PLOP3.LUT P0, PT, PT, PT, UP1, 0x80, 0x8 ;  /* 0x000000000008781c */ /* 0x000fda0003f0f018 */
[----:B------:R-:W-:Y:S05]  /*5230*/  @!P0 EXIT ;  /* 0x000000000000894d */ /* 0x000fea0003800000 */
[----:B------:R-:W-:Y:S01]  /*5240*/  BAR.SYNC.DEFER_BLOCKING 0x6, 0xa0 ;  /* 0x0182800000007b1d */ /* 0x000fe20000010000 */
[----:B------:R-:W-:Y:S02]  /*5250*/  IMAD.SHL.U32 R4, R66, 0x200000, RZ ;  /* 0x0020000042047824 */ /* 0x000fe400078e00ff */
[----:B------:R-:W-:Y:S02]  /*5260*/  HFMA2 R71, -RZ, RZ, 0, 5.9604644775390625e-08 ;  /* 0x00000001ff477431 */ /* 0x000fe400000001ff */
[C---:B------:R-:W-:Y:S01]  /*5270*/  IMAD.SHL.U32 R65, R72.reuse, 0x10, RZ ;  /* 0x0000001048417824 */ /* 0x040fe200078e00ff */
[----:B------:R-:W-:Y:S01]  /*5280*/  MOV R69, RZ ;  /* 0x000000ff00457202 */ /* 0x000fe20000000f00 */
[----:B------:R-:W-:Y:S01]  /*5290*/  IMAD.U32 R33, R72, 0x10000, RZ ;  /* 0x0001000048217824 */ /* 0x000fe200078e00ff */
[----:B------:R-:W-:Y:S01]  /*52a0*/  UMOV UR48, 0x400 ;  /* 0x0000040000307882 */ /* 0x000fe20000000000 */
[----:B------:R-:W1:Y:S01]  /*52b0*/  LDC R63, c[0x0][0x370] ;  /* 0x0000dc00ff3f7b82 */ /* 0x000e620000000800 */
[----:B------:R-:W-:Y:S01]  /*52c0*/  ULEA UR48, UR37, UR48, 0x18 ;  /* 0x0000003025307291 */ /* 0x000fe2000f8ec0ff */
[----:B------:R-:W-:Y:S01]  /*52d0*/  LOP3.LUT R4, R4, 0x200000, RZ, 0xc0, !PT ;  /* 0x0020000004047812 */ /* 0x000fe200078ec0ff */
[----:B------:R-:W-:Y:S01]  /*52e0*/  IMAD.SHL.U32 R64, R72, 0x2, RZ ;  /* 0x0000000248407824 */ /* 0x000fe200078e00ff */
[C---:B------:R-:W-:Y:S01]  /*52f0*/  LOP3.LUT R5, R65.reuse, 0x40, RZ, 0xc0, !PT ;  /* 0x0000004041057812 */ /* 0x040fe200078ec0ff */
[----:B------:R-:W-:Y:S01]  /*5300*/  IMAD.SHL.U32 R3, R66, 0x200, RZ ;  /* 0x0000020042037824 */ /* 0x000fe200078e00ff */
[----:B------:R-:W-:Y:S01]  /*5310*/  LOP3.LUT R2, R65, 0x5b0, RZ, 0xc0, !PT ;  /* 0x000005b041027812 */ /* 0x000fe200078ec0ff */
[----:B------:R-:W-:Y:S01]  /*5320*/  UIADD3 UR4, UPT, UPT, UR48, 0x200, URZ ;  /* 0x0000020030047890 */ /* 0x000fe2000fffe0ff */
[----:B------:R-:W2:Y:S01]  /*5330*/  LDC R28, c[0x0][0xb0c] ;  /* 0x0002c300ff1c7b82 */ /* 0x000ea20000000800 */
[----:B------:R-:W-:Y:S01]  /*5340*/  LOP3.LUT R33, R4, 0x400000, R33, 0xf8, !PT ;  /* 0x0040000004217812 */ /* 0x000fe200078ef821 */
[----:B------:R-:W-:Y:S01]  /*5350*/  IMAD.MOV.U32 R30, RZ, RZ, RZ ;  /* 0x000000ffff1e7224 */ /* 0x000fe200078e00ff */
[----:B------:R-:W-:Y:S01]  /*5360*/  LOP3.LUT R64, R5, 0x8, R64, 0xf8, !PT ;  /* 0x0000000805407812 */ /* 0x000fe200078ef840 */
[----:B------:R-:W-:Y:S01]  /*5370*/  IMAD.MOV.U32 R70, RZ, RZ, RZ ;  /* 0x000000ffff467224 */ /* 0x000fe200078e00ff */
[----:B------:R-:W-:Y:S01]  /*5380*/  LOP3.LUT R3, R2, 0x200, R3, 0xf8, !PT ;  /* 0x0000020002037812 */ /* 0x000fe200078ef803 */
[----:B------:R-:W-:Y:S01]  /*5390*/  IMAD.MOV.U32 R76, RZ, RZ, RZ ;  /* 0x000000ffff4c7224 */ /* 0x000fe200078e00ff */
[----:B------:R-:W-:Y:S01]  /*53a0*/  LOP3.LUT P0, RZ, R65, 0x40, RZ, 0xc0, !PT ;  /* 0x0000004041ff7812 */ /* 0x000fe2000780c0ff */
[----:B------:R-:W3:Y:S01]  /*53b0*/  LDC R61, c[0x0][0xb20] ;  /* 0x0002c800ff3d7b82 */ /* 0x000ee20000000800 */
[----:B------:R-:W4:Y:S01]  /*53c0*/  LDS R0, [UR48+0x140] ;  /* 0x00014030ff007984 */ /* 0x000f220008000800 */
[----:B------:R-:W-:Y:S01]  /*53d0*/  LOP3.LUT R64, R3, R64, RZ, 0xfc, !PT ;  /* 0x0000004003407212 */ /* 0x000fe200078efcff */
[----:B------:R-:W-:Y:S01]  /*53e0*/  IMAD.U32 R67, RZ, RZ, UR4 ;  /* 0x00000004ff437e24 */ /* 0x000fe2000f8e00ff */
[----:B------:R-:W-:Y:S01]  /*53f0*/  LOP3.LUT R72, R72, 0x60, RZ, 0xc0, !PT ;  /* 0x0000006048487812 */ /* 0x000fe200078ec0ff */
[----:B------:R-:W1:Y:S03]  /*5400*/  LDCU.64 UR52, c[0x0][0x348] ;  /* 0x00006900ff3477ac */ /* 0x000e660008000a00 */
[----:B------:R-:W1:Y:S01]  /*5410*/  LDC R27, c[0x0][0xb30] ;  /* 0x0002cc00ff1b7b82 */ /* 0x000e620000000800 */
[----:B------:R-:W1:Y:S01]  /*5420*/  LDCU.64 UR38, c[0x0][0x888] ;  /* 0x00011100ff2677ac */ /* 0x000e620008000a00 */
[----:B------:R-:W1:Y:S06]  /*5430*/  LDCU.64 UR44, c[0x0][0x890] ;  /* 0x00011200ff2c77ac */ /* 0x000e6c0008000a00 */
[----:B------:R-:W1:Y:S01]  /*5440*/  LDC.64 R56, c[0x0][0xb10] ;  /* 0x0002c400ff387b82 */ /* 0x000e620000000a00 */
[----:B------:R-:W-:Y:S01]  /*5450*/  UMOV UR49, URZ ;  /* 0x000000ff00317c82 */ /* 0x000fe20008000000 */
[----:B------:R-:W-:-:S06]  /*5460*/  UMOV UR51, URZ ;  /* 0x000000ff00337c82 */ /* 0x000fcc0008000000 */
[----:B------:R-:W1:Y:S08]  /*5470*/  LDC.64 R24, c[0x0][0xb18] ;  /* 0x0002c600ff187b82 */ /* 0x000e700000000a00 */
[----:B------:R-:W1:Y:S08]  /*5480*/  LDC.64 R22, c[0x0][0xb28] ;  /* 0x0002ca00ff167b82 */ /* 0x000e700000000a00 */
[----:B------:R-:W1:Y:S01]  /*5490*/  LDC.64 R54, c[0x0][0x8b0] ;  /* 0x00022c00ff367b82 */ /* 0x000e620000000a00 */
[----:B----4-:R-:W-:Y:S01]  /*54a0*/  IMAD.IADD R33, R0, 0x1, R33 ;  /* 0x0000000100217824 */ /* 0x010fe200078e0221 */
[----:B------:R-:W-:-:S06]  /*54b0*/  P2R R0, PR, RZ, 0x1 ;  /* 0x00000001ff007803 */ /* 0x000fcc0000000000 */
[----:B------:R-:W4:Y:S08]  /*54c0*/  LDC.64 R52, c[0x0][0x8a8] ;  /* 0x00022a00ff347b82 */ /* 0x000f300000000a00 */
[----:B--23--:R-:W1:Y:S02]  /*54d0*/  LDC R62, c[0x0][0x374] ;  /* 0x0000dd00ff3e7b82 */ /* 0x00ce640000000800 */
.L_x_144:
[C---:B------:R-:W-:Y:S02]  /*54e0*/  LEA R0, R76.reuse, UR48, 0x3 ;  /* 0x000000304c007c11 */ /* 0x040fe4000f8e18ff */
[----:B------:R-:W-:Y:S02]  /*54f0*/  SHF.L.U32 R3, R69, 0x1f, RZ ;  /* 0x0000001f45037819 */ /* 0x000fe400000006ff */
[----:B------:R-:W-:Y:S02]  /*5500*/  LEA R16, R76, UR48, 0x4 ;  /* 0x000000304c107c11 */ /* 0x000fe4000f8e20ff */
[----:B------:R-:W2:Y:S02]  /*5510*/  SYNCS.PHASECHK.TRANS64.TRYWAIT P0, [R0+URZ+0x90], R3 ;  /* 0x00009003000075a7 */ /* 0x000ea400080011ff */
[----:B-12---:R-:W-:Y:S05]  /*5520*/  @!P0 BRA `(.L_x_101) ;  /* 0x0000003c00408947 */ /* 0x006fea0003800000 */
.L_x_195:
[----:B------:R-:W3:Y:S01]  /*5530*/  LDC.64 R12, c[0x0][0xb10] ;  /* 0x0002c400ff0c7b82 */ /* 0x000ee20000000a00 */
[----:B------:R-:W4:Y:S01]  /*5540*/  LDS.128 R16, [R16+0x120] ;  /* 0x0001200010107984 */ /* 0x000f220000000c00 */
[----:B-1----:R-:W-:Y:S01]  /*5550*/  ISETP.NE.AND P1, PT, R27, 0x1, PT ;  /* 0x000000011b00780c */ /* 0x002fe20003f25270 */
[----:B--2---:R-:W-:Y:S01]  /*5560*/  VIADD R0, R0, 0xa0 ;  /* 0x000000a000007836 */ /* 0x004fe20000000000 */
[----:B------:R-:W-:Y:S04]  /*5570*/  ISETP.GE.AND P0, PT, R26, 0x1, PT ;  /* 0x000000011a00780c */ /* 0x000fe80003f06270 */
[----:B------:R-:W1:Y:S01]  /*5580*/  LDC.64 R10, c[0x0][0xb18] ;  /* 0x0002c600ff0a7b82 */ /* 0x000e620000000a00 */
[----:B------:R-:W-:Y:S01]  /*5590*/  PRMT R0, RZ, 0x654, R0 ;  /* 0x00000654ff007816 */ /* 0x000fe20000000000 */
[----:B------:R-:W-:Y:S01]  /*55a0*/  @!PT LDS RZ, [RZ] ;  /* 0x00000000fffff984 */ /* 0x000fe20000000800 */
[----:B------:R-:W-:Y:S01]  /*55b0*/  @!PT LDS RZ, [RZ] ;  /* 0x00000000fffff984 */ /* 0x000fe20000000800 */
[----:B------:R-:W-:Y:S01]  /*55c0*/  @!PT LDS RZ, [RZ] ;  /* 0x00000000fffff984 */ /* 0x000fe20000000800 */
[----:B------:R-:W-:Y:S01]  /*55d0*/  @!PT LDS RZ, [RZ] ;  /* 0x00000000fffff984 */ /* 0x000fe20000000800 */
[----:B------:R2:W-:Y:S06]  /*55e0*/  MEMBAR.ALL.CTA ;  /* 0x0000000000007992 */ /* 0x0005ec0000008000 */
[----:B--2---:R-:W2:Y:S01]  /*55f0*/  FENCE.VIEW.ASYNC.S ;  /* 0x00000000000073c6 */ /* 0x004ea20000000000 */
[----:B------:R-:W1:Y:S08]  /*5600*/  @!P1 LDC R14, c[0x0][0xb20] ;  /* 0x0002c800ff0e9b82 */ /* 0x000e700000000800 */
[----:B------:R-:W1:Y:S01]  /*5610*/  @!P1 LDC R9, c[0x0][0xb0c] ;  /* 0x0002c300ff099b82 */ /* 0x000e620000000800 */
[----:B--2---:R2:W-:Y:S01]  /*5620*/  SYNCS.ARRIVE.TRANS64.RED.A1T0 RZ, [R0+URZ], RZ ;  /* 0x000000ff00ff79a7 */ /* 0x0045e200081004ff */
[----:B----4-:R-:W-:Y:S04]  /*5630*/  LOP3.LUT P4, RZ, R18, 0x1, RZ, 0xc0, !PT ;  /* 0x0000000112ff7812 */ /* 0x010fe8000788c0ff */
[----:B------:R-:W-:Y:S09]  /*5640*/  P2R R73, PR, RZ, 0x10 ;  /* 0x00000010ff497803 */ /* 0x000ff20000000000 */
[----:B------:R-:W-:Y:S02]  /*5650*/  @P4 MOV R31, R16 ;  /* 0x00000010001f4202 */ /* 0x000fe40000000f00 */
[----:B------:R-:W-:Y:S01]  /*5660*/  @P4 LOP3.LUT R29, R17, 0xffff, RZ, 0xc0, !PT ;  /* 0x0000ffff111d4812 */ /* 0x000fe200078ec0ff */
[----:B--23--:R-:W-:Y:S06]  /*5670*/  @!P0 BRA `(.L_x_102) ;  /* 0x0000000000a48947 */ /* 0x00cfec0003800000 */
[----:B------:R-:W-:Y:S01]  /*5680*/  IMAD.HI.U32 R36, R62, R25, RZ ;  /* 0x000000193e247227 */ /* 0x000fe200078e00ff */
[----:B------:R-:W-:Y:S02]  /*5690*/  ISETP.NE.AND P0, PT, R24, 0x1, PT ;  /* 0x000000011800780c */ /* 0x000fe40003f05270 */
[----:B------:R-:W-:Y:S01]  /*56a0*/  ISETP.NE.AND P2, PT, R26, 0x1, PT ;  /* 0x000000011a00780c */ /* 0x000fe20003f45270 */
[-C--:B------:R-:W-:Y:S01]  /*56b0*/  IMAD.HI.U32 R34, R63, R56.reuse, RZ ;  /* 0x000000383f227227 */ /* 0x080fe200078e00ff */
[----:B------:R-:W-:Y:S02]  /*56c0*/  SHF.R.U32.HI R37, RZ, R61, R36 ;  /* 0x0000003dff257219 */ /* 0x000fe40000011624 */
[----:B------:R-:W-:Y:S01]  /*56d0*/  ISETP.NE.AND P3, PT, R28, 0x1, PT ;  /* 0x000000011c00780c */ /* 0x000fe20003f65270 */
[----:B------:R-:W-:Y:S01]  /*56e0*/  IMAD.HI.U32 R40, R29, R25, RZ ;  /* 0x000000191d287227 */ /* 0x000fe200078e00ff */
[----:B------:R-:W-:Y:S02]  /*56f0*/  SHF.R.U32.HI R34, RZ, R57, R34 ;  /* 0x00000039ff227219 */ /* 0x000fe40000011622 */
[----:B------:R-:W-:Y:S01]  /*5700*/  SEL R3, R62, R37, !P0 ;  /* 0x000000253e037207 */ /* 0x000fe20004000000 */
[----:B------:R-:W-:Y:S01]  /*5710*/  IMAD.HI.U32 R38, R31, R56, RZ ;  /* 0x000000381f267227 */ /* 0x000fe200078e00ff */
[----:B------:R-:W-:Y:S03]  /*5720*/  SEL R7, R63, R34, !P3 ;  /* 0x000000223f077207 */ /* 0x000fe60005800000 */
[-C--:B------:R-:W-:Y:S01]  /*5730*/  IMAD.HI.U32 R34, R3, R22.reuse, RZ ;  /* 0x0000001603227227 */ /* 0x080fe200078e00ff */
[----:B------:R-:W-:Y:S03]  /*5740*/  SHF.R.U32.HI R38, RZ, R57, R38 ;  /* 0x00000039ff267219 */ /* 0x000fe60000011626 */
[----:B------:R-:W-:Y:S01]  /*5750*/  IMAD.HI.U32 R36, R7, R22, RZ ;  /* 0x0000001607247227 */ /* 0x000fe200078e00ff */
[----:B------:R-:W-:Y:S02]  /*5760*/  @P2 SHF.R.U32.HI R3, RZ, R23, R34 ;  /* 0x00000017ff032219 */ /* 0x000fe40000011622 */
[----:B------:R-:W-:Y:S02]  /*5770*/  SHF.R.U32.HI R34, RZ, R61, R40 ;  /* 0x0000003dff227219 */ /* 0x000fe40000011628 */
[----:B------:R-:W-:Y:S01]  /*5780*/  @P2 SHF.R.U32.HI R7, RZ, R23, R36 ;  /* 0x00000017ff072219 */ /* 0x000fe20000011624 */
[C---:B------:R-:W-:Y:S01]  /*5790*/  IMAD R2, R26.reuse, R3, RZ ;  /* 0x000000031a027224 */ /* 0x040fe200078e02ff */
[----:B------:R-:W-:Y:S02]  /*57a0*/  SEL R5, R29, R34, !P0 ;  /* 0x000000221d057207 */ /* 0x000fe40004000000 */
[----:B------:R-:W-:Y:S01]  /*57b0*/  SEL R3, R31, R38, !P3 ;  /* 0x000000261f037207 */ /* 0x000fe20005800000 */
[----:B------:R-:W-:Y:S01]  /*57c0*/  IMAD R4, R26, R7, RZ ;  /* 0x000000071a047224 */ /* 0x000fe200078e02ff */
[C---:B------:R-:W-:Y:S01]  /*57d0*/  ISETP.GE.AND P0, PT, R5.reuse, R2, PT ;  /* 0x000000020500720c */ /* 0x040fe20003f06270 */
[----:B------:R-:W-:Y:S03]  /*57e0*/  IMAD.HI.U32 R6, R5, R22, RZ ;  /* 0x0000001605067227 */ /* 0x000fe600078e00ff */
[----:B------:R-:W-:Y:S01]  /*57f0*/  ISETP.GE.OR P0, PT, R3, R4, P0 ;  /* 0x000000040300720c */ /* 0x000fe20000706670 */
[----:B------:R-:W-:Y:S01]  /*5800*/  IMAD.MOV R4, RZ, RZ, -R3 ;  /* 0x000000ffff047224 */ /* 0x000fe200078e0a03 */
[-C--:B------:R-:W-:Y:S03]  /*5810*/  SHF.R.U32.HI R6, RZ, R23.reuse, R6 ;  /* 0x00000017ff067219 */ /* 0x080fe60000011606 */
[----:B------:R-:W-:Y:S01]  /*5820*/  IMAD R31, R28, R4, R31 ;  /* 0x000000041c1f7224 */ /* 0x000fe200078e021f */
[----:B------:R-:W-:Y:S05]  /*5830*/  SEL R15, R5, R6, !P2 ;  /* 0x00000006050f7207 */ /* 0x000fea0005000000 */
[----:B------:R-:W-:Y:S02]  /*5840*/  IMAD.MOV R6, RZ, RZ, -R15 ;  /* 0x000000ffff067224 */ /* 0x000fe400078e0a0f */
[C---:B------:R-:W-:Y:S04]  /*5850*/  @!P0 IMAD.HI.U32 R2, R3.reuse, R22, RZ ;  /* 0x0000001603028227 */ /* 0x040fe800078e00ff */
[----:B------:R-:W-:Y:S01]  /*5860*/  IMAD R6, R26, R6, R5 ;  /* 0x000000061a067224 */ /* 0x000fe200078e0205 */
[----:B------:R-:W-:Y:S04]  /*5870*/  @!P0 SHF.R.U32.HI R2, RZ, R23, R2 ;  /* 0x00000017ff028219 */ /* 0x000fe80000011602 */
[----:B------:R-:W-:Y:S02]  /*5880*/  @!P0 SEL R0, R3, R2, !P2 ;  /* 0x0000000203008207 */ /* 0x000fe40005000000 */
[----:B------:R-:W-:Y:S02]  /*5890*/  IADD3 R2, PT, PT, -R5, RZ, RZ ;  /* 0x000000ff05027210 */ /* 0x000fe40007ffe1ff */
[----:B------:R-:W-:Y:S01]  /*58a0*/  @!P0 IADD3 R8, PT, PT, R15, -R0, RZ ;  /* 0x800000000f088210 */ /* 0x000fe20007ffe0ff */
[----:B------:R-:W-:Y:S02]  /*58b0*/  @!P0 IMAD R0, R7, R6, R0 ;  /* 0x0000000607008224 */ /* 0x000fe400078e0200 */
[----:B------:R-:W-:Y:S02]  /*58c0*/  IMAD R29, R24, R2, R29 ;  /* 0x00000002181d7224 */ /* 0x000fe400078e021d */
[----:B------:R-:W-:Y:S02]  /*58d0*/  @!P0 IMAD R5, R8, R26, R3 ;  /* 0x0000001a08058224 */ /* 0x000fe400078e0203 */
[----:B------:R-:W-:Y:S04]  /*58e0*/  @!P0 IMAD.MOV.U32 R3, RZ, RZ, R0 ;  /* 0x000000ffff038224 */ /* 0x000fe800078e0000 */
[----:B------:R-:W-:Y:S02]  /*58f0*/  IMAD R31, R3, R28, R31 ;  /* 0x0000001c031f7224 */ /* 0x000fe400078e021f */
[----:B------:R-:W-:Y:S07]  /*5900*/  IMAD R29, R5, R24, R29 ;  /* 0x00000018051d7224 */ /* 0x000fee00078e021d */
.L_x_102:
[----:B-1----:R-:W-:Y:S01]  /*5910*/  @!P1 ISETP.NE.AND P0, PT, R10, 0x1, PT ;  /* 0x000000010a00980c */ /* 0x002fe20003f05270 */
[----:B------:R-:W-:Y:S01]  /*5920*/  @!P1 IMAD.HI.U32 R3, R29, R11, RZ ;  /* 0x0000000b1d039227 */ /* 0x000fe200078e00ff */
[----:B------:R-:W-:Y:S01]  /*5930*/  R2UR UR42, R21 ;  /* 0x00000000152a72ca */ /* 0x000fe200000e0000 */
[----:B------:R-:W-:Y:S01]  /*5940*/  BSSY.RECONVERGENT B6, `(.L_x_103) ;  /* 0x0000031000067945 */ /* 0x000fe20003800200 */
[----:B------:R-:W-:Y:S01]  /*5950*/  R2UR UR41, R20 ;  /* 0x00000000142972ca */ /* 0x000fe200000e0000 */
[----:B------:R-:W-:Y:S01]  /*5960*/  @!P1 IMAD.HI.U32 R0, R31, R12, RZ ;  /* 0x0000000c1f009227 */ /* 0x000fe200078e00ff */
[----:B------:R-:W-:Y:S02]  /*5970*/  @!P1 SHF.R.U32.HI R2, RZ, R14, R3 ;  /* 0x0000000eff029219 */ /* 0x000fe40000011603 */
[----:B------:R-:W-:Y:S01]  /*5980*/  @!P1 ISETP.NE.AND P2, PT, R9, 0x1, PT ;  /* 0x000000010900980c */ /* 0x000fe20003f45270 */
[----:B------:R-:W-:Y:S01]  /*5990*/  VIADD R76, R76, 0x1 ;  /* 0x000000014c4c7836 */ /* 0x000fe20000000000 */
[----:B------:R-:W-:Y:S02]  /*59a0*/  @!P1 SEL R2, R29, R2, !P0 ;  /* 0x000000021d029207 */ /* 0x000fe40004000000 */
[----:B------:R-:W-:Y:S02]  /*59b0*/  @!P1 SHF.R.U32.HI R0, RZ, R13, R0 ;  /* 0x0000000dff009219 */ /* 0x000fe40000011600 */
[----:B------:R-:W-:Y:S01]  /*59c0*/  LOP3.LUT P0, RZ, R67, 0x90, RZ, 0xc0, !PT ;  /* 0x0000009043ff7812 */ /* 0x000fe2000780c0ff */
[----:B------:R-:W-:Y:S01]  /*59d0*/  USHF.L.U32 UR42, UR42, 0x6, URZ ;  /* 0x000000062a2a7899 */ /* 0x000fe200080006ff */
[----:B------:R-:W-:Y:S01]  /*59e0*/  @!P1 SEL R3, R31, R0, !P2 ;  /* 0x000000001f039207 */ /* 0x000fe20005000000 */
[----:B------:R-:W-:Y:S01]  /*59f0*/  USHF.L.U32 UR41, UR41, 0x7, URZ ;  /* 0x0000000729297899 */ /* 0x000fe200080006ff */
[----:B------:R-:W-:Y:S03]  /*5a00*/  @P4 SHF.R.U32.HI R68, RZ, 0x10, R17 ;  /* 0x00000010ff444819 */ /* 0x000fe60000011611 */
[----:B------:R-:W-:Y:S02]  /*5a10*/  @!P1 IMAD.IADD R0, R2, 0x1, -R3 ;  /* 0x0000000102009824 */ /* 0x000fe400078e0a03 */
[----:B------:R-:W-:Y:S02]  /*5a20*/  @!P1 IMAD.IADD R2, R3, 0x1, -R2 ;  /* 0x0000000103029824 */ /* 0x000fe400078e0a02 */
[----:B------:R-:W-:Y:S02]  /*5a30*/  @!P1 IMAD R31, R0, R9, R31 ;  /* 0x00000009001f9224 */ /* 0x000fe400078e021f */
[----:B------:R-:W-:Y:S01]  /*5a40*/  @!P1 IMAD R29, R2, R10, R29 ;  /* 0x0000000a021d9224 */ /* 0x000fe200078e021d */
[----:B------:R-:W-:Y:S06]  /*5a50*/  @!P0 BRA `(.L_x_104) ;  /* 0x00000000007c8947 */ /* 0x000fec0003800000 */
[----:B------:R-:W1:Y:S01]  /*5a60*/  LDCU.64 UR8, c[0x4][0x80] ;  /* 0x01001000ff0877ac */ /* 0x000e620008000a00 */
[----:B------:R-:W-:Y:S01]  /*5a70*/  MOV R2, 0x0 ;  /* 0x0000000000027802 */ /* 0x000fe20000000f00 */
[----:B------:R-:W-:Y:S02]  /*5a80*/  HFMA2 R12, -RZ, RZ, 0, 5.9604644775390625e-08 ;  /* 0x00000001ff0c7431 */ /* 0x000fe400000001ff */
[----:B------:R-:W-:Y:S01]  /*5a90*/  IMAD.MOV.U32 R8, RZ, RZ, 0x70 ;  /* 0x00000070ff087424 */ /* 0x000fe200078e00ff */
[----:B------:R2:W3:Y:S01]  /*5aa0*/  LDC.64 R14, c[0x4][R2] ;  /* 0x01000000020e7b82 */ /* 0x0004e20000000a00 */
[----:B------:R-:W4:Y:S01]  /*5ab0*/  LDCU.64 UR6, c[0x4][0x88] ;  /* 0x01001100ff0677ac */ /* 0x000f220008000a00 */
[----:B------:R-:W-:Y:S01]  /*5ac0*/  IMAD.MOV.U32 R13, RZ, RZ, RZ ;  /* 0x000000ffff0d7224 */ /* 0x000fe200078e00ff */
[----:B------:R-:W2:Y:S01]  /*5ad0*/  LDCU.64 UR4, c[0x4][0x8] ;  /* 0x01000100ff0477ac */ /* 0x000ea20008000a00 */
[----:B-1----:R-:W-:Y:S01]  /*5ae0*/  MOV R5, UR9 ;  /* 0x0000000900057c02 */ /* 0x002fe20008000f00 */
[----:B------:R-:W-:Y:S01]  /*5af0*/  IMAD.U32 R4, RZ, RZ, UR8 ;  /* 0x00000008ff047e24 */ /* 0x000fe2000f8e00ff */
[----:B----4-:R-:W-:Y:S01]  /*5b00*/  MOV R7, UR7 ;  /* 0x0000000700077c02 */ /* 0x010fe20008000f00 */
[----:B------:R-:W-:Y:S01]  /*5b10*/  IMAD.U32 R6, RZ, RZ, UR6 ;  /* 0x00000006ff067e24 */ /* 0x000fe2000f8e00ff */
[----:B--2---:R-:W-:Y:S01]  /*5b20*/  MOV R11, UR5 ;  /* 0x00000005000b7c02 */ /* 0x004fe20008000f00 */
[----:B------:R-:W-:Y:S02]  /*5b30*/  IMAD.U32 R10, RZ, RZ, UR4 ;  /* 0x00000004ff0a7e24 */ /* 0x000fe4000f8e00ff */
[----:B------:R-:W-:Y:S07]  /*5b40*/  LEPC R20, `(.L_x_105) ;  /* 0x000000001014794e */ /* 0x000fee0000000000 */
[----:B---3-5:R-:W-:Y:S05]  /*5b50*/  CALL.ABS.NOINC R14 ;  /* 0x000000000e007343 */ /* 0x028fea0003c00000 */
.L_x_105:
[----:B------:R-:W1:Y:S01]  /*5b60*/  LDCU.64 UR8, c[0x4][0x80] ;  /* 0x01001000ff0877ac */ /* 0x000e620008000a00 */
[----:B------:R-:W2:Y:S01]  /*5b70*/  LDC.64 R2, c[0x4][R2] ;  /* 0x0100000002027b82 */ /* 0x000ea20000000a00 */
[----:B------:R-:W-:Y:S02]  /*5b80*/  HFMA2 R12, -RZ, RZ, 0, 5.9604644775390625e-08 ;  /* 0x00000001ff0c7431 */ /* 0x000fe400000001ff */
[----:B------:R-:W-:Y:S02]  /*5b90*/  IMAD.MOV.U32 R8, RZ, RZ, 0x70 ;  /* 0x00000070ff087424 */ /* 0x000fe400078e00ff */
[----:B------:R-:W-:Y:S01]  /*5ba0*/  IMAD.MOV.U32 R13, RZ, RZ, RZ ;  /* 0x000000ffff0d7224 */ /* 0x000fe200078e00ff */
[----:B------:R-:W3:Y:S01]  /*5bb0*/  LDCU.64 UR6, c[0x4][0x88] ;  /* 0x01001100ff0677ac */ /* 0x000ee20008000a00 */
[----:B------:R-:W4:Y:S01]  /*5bc0*/  LDCU.64 UR4, c[0x4][0x8] ;  /* 0x01000100ff0477ac */ /* 0x000f220008000a00 */
[----:B-1----:R-:W-:Y:S02]  /*5bd0*/  MOV R4, UR8 ;  /* 0x0000000800047c02 */ /* 0x002fe40008000f00 */
[----:B------:R-:W-:Y:S02]  /*5be0*/  MOV R5, UR9 ;  /* 0x0000000900057c02 */ /* 0x000fe40008000f00 */
[----:B---3--:R-:W-:Y:S01]  /*5bf0*/  MOV R7, UR7 ;  /* 0x0000000700077c02 */ /* 0x008fe20008000f00 */
[----:B------:R-:W-:Y:S01]  /*5c00*/  IMAD.U32 R6, RZ, RZ, UR6 ;  /* 0x00000006ff067e24 */ /* 0x000fe2000f8e00ff */
[----:B----4-:R-:W-:Y:S01]  /*5c10*/  MOV R11, UR5 ;  /* 0x00000005000b7c02 */ /* 0x010fe20008000f00 */
[----:B------:R-:W-:Y:S02]  /*5c20*/  IMAD.U32 R10, RZ, RZ, UR4 ;  /* 0x00000004ff0a7e24 */ /* 0x000fe4000f8e00ff */
[----:B------:R-:W-:Y:S07]  /*5c30*/  LEPC R20, `(.L_x_104) ;  /* 0x000000001014794e */ /* 0x000fee0000000000 */
[----:B--2---:R-:W-:Y:S05]  /*5c40*/  CALL.ABS.NOINC R2 ;  /* 0x0000000002007343 */ /* 0x004fea0003c00000 */
.L_x_104:
[----:B------:R-:W-:Y:S05]  /*5c50*/  BSYNC.RECONVERGENT B6 ;  /* 0x0000000000067941 */ /* 0x000fea0003800200 */
.L_x_103:
[----:B------:R-:W-:Y:S01]  /*5c60*/  ISETP.NE.U32.AND P4, PT, R54, RZ, PT ;  /* 0x000000ff3600720c */ /* 0x000fe20003f85070 */
[----:B------:R-:W-:Y:S01]  /*5c70*/  UISETP.NE.AND UP2, UPT, UR50, URZ, UPT ;  /* 0x000000ff3200728c */ /* 0x000fe2000bf45270 */
[----:B------:R-:W-:Y:S01]  /*5c80*/  ISETP.NE.U32.AND P2, PT, RZ, UR38, PT ;  /* 0x00000026ff007c0c */ /* 0x000fe2000bf45070 */
[----:B------:R-:W-:Y:S01]  /*5c90*/  UISETP.NE.U32.AND UP1, UPT, UR44, URZ, UPT ;  /* 0x000000ff2c00728c */ /* 0x000fe2000bf25070 */
[----:B------:R-:W-:Y:S01]  /*5ca0*/  ISETP.NE.AND.EX P4, PT, R55, RZ, PT, P4 ;  /* 0x000000ff3700720c */ /* 0x000fe20003f85340 */
[----:B------:R-:W-:Y:S01]  /*5cb0*/  UPLOP3.LUT UP0, UPT, UPT, UPT, UPT, 0x40, 0x4 ;  /* 0x000000000004789c */ /* 0x000fe20003f0e870 */
[----:B------:R-:W-:Y:S01]  /*5cc0*/  ISETP.NE.AND.EX P2, PT, RZ, UR39, PT, P2 ;  /* 0x00000027ff007c0c */ /* 0x000fe2000bf45320 */
[----:B------:R-:W-:Y:S01]  /*5cd0*/  UISETP.NE.AND.EX UP1, UPT, UR45, URZ, UPT, UP1 ;  /* 0x000000ff2d00728c */ /* 0x000fe2000bf25310 */
[----:B------:R-:W-:Y:S04]  /*5ce0*/  PLOP3.LUT P1, PT, PT, PT, UP2, 0x80, 0x8 ;  /* 0x000000000008781c */ /* 0x000fe80003f2f028 */
[----:B------:R-:W-:Y:S06]  /*5cf0*/  @UP2 UPLOP3.LUT UP0, UPT, UPT, UPT, UP1, 0x80, 0x8 ;  /* 0x000000000008289c */ /* 0x000fec0003f0f010 */
[----:B------:R-:W-:Y:S01]  /*5d00*/  PLOP3.LUT P0, PT, PT, PT, UP0, 0x80, 0x8 ;  /* 0x000000000008781c */ /* 0x000fe20003f0f008 */
[----:B------:R-:W-:Y:S01]  /*5d10*/  @!UPT UIADD3 URZ, UPT, UPT, URZ, URZ, URZ ;  /* 0x000000fffffff290 */ /* 0x000fe2000fffe0ff */
[----:B------:R-:W-:Y:S11]  /*5d20*/  BRA.U !UP1, `(.L_x_106) ;  /* 0x0000000109387547 */ /* 0x000ff6000b800000 */
[----:B------:R-:W-:Y:S01]  /*5d30*/  UISETP.NE.U32.AND UP0, UPT, UR38, URZ, UPT ;  /* 0x000000ff2600728c */ /* 0x000fe2000bf05070 */
[----:B------:R-:W-:Y:S02]  /*5d40*/  HFMA2 R0, -RZ, RZ, 0, 5.9604644775390625e-08 ;  /* 0x00000001ff007431 */ /* 0x000fe400000001ff */
[----:B------:R-:W-:Y:S01]  /*5d50*/  IMAD.MOV.U32 R59, RZ, RZ, 0x1 ;  /* 0x00000001ff3b7424 */ /* 0x000fe200078e00ff */
[----:B------:R-:W-:Y:S06]  /*5d60*/  UISETP.NE.AND.EX UP0, UPT, UR39, URZ, UPT, UP0 ;  /* 0x000000ff2700728c */ /* 0x000fec000bf05300 */
[----:B------:R-:W-:Y:S05]  /*5d70*/  PLOP3.LUT P3, PT, PT, PT, UP0, 0x80, 0x8 ;  /* 0x000000000008781c */ /* 0x000fea0003f6f008 */
[----:B------:R-:W1:Y:S01]  /*5d80*/  @UP0 LDCU.64 UR6, c[0x0][0x888] ;  /* 0x00011100ff0607ac */ /* 0x000e620008000a00 */
[----:B------:R-:W-:Y:S07]  /*5d90*/  @UP0 UIMAD UR4, UR36, UR44, URZ ;  /* 0x0000002c240402a4 */ /* 0x000fee000f8e02ff */
[----:B------:R-:W-:Y:S01]  /*5da0*/  @!P3 PRMT R59, R0, 0x7610, R59 ;  /* 0x00007610003bb816 */ /* 0x000fe2000000003b */
[----:B-1----:R-:W-:Y:S03]  /*5db0*/  @UP0 UIMAD.WIDE UR6, UR4, 0x4, UR6 ;  /* 0x00000004040608a5 */ /* 0x002fe6000f8e0206 */
[----:B------:R-:W1:Y:S03]  /*5dc0*/  @!UP0 LDCU UR4, c[0x0][0x880] ;  /* 0x00011000ff0487ac */ /* 0x000e660008000800 */
[----:B------:R-:W-:Y:S01]  /*5dd0*/  IMAD.U32 R2, RZ, RZ, UR6 ;  /* 0x00000006ff027e24 */ /* 0x000fe2000f8e00ff */
[----:B------:R-:W-:Y:S05]  /*5de0*/  MOV R3, UR7 ;  /* 0x0000000700037c02 */ /* 0x000fea0008000f00 */
[----:B-----5:R2:W5:Y:S02]  /*5df0*/  @P3 LDG.E R35, desc[UR46][R2.64] ;  /* 0x0000002e02233981 */ /* 0x020564000c1e1900 */
[----:B-12---:R-:W-:Y:S02]  /*5e00*/  @!P3 IMAD.U32 R35, RZ, RZ, UR4 ;  /* 0x00000004ff23be24 */ /* 0x006fe4000f8e00ff */
.L_x_106:
[----:B------:R-:W-:Y:S05]  /*5e10*/  @!P4 BRA `(.L_x_107) ;  /* 0x000000000020c947 */ /* 0x000fea0003800000 */
[----:B------:R-:W-:Y:S04]  /*5e20*/  ISETP.NE.U32.AND P3, PT, R52, RZ, PT ;  /* 0x000000ff3400720c */ /* 0x000fe80003f65070 */
[----:B------:R-:W-:Y:S11]  /*5e30*/  ISETP.NE.AND.EX P3, PT, R53, RZ, PT, P3 ;  /* 0x000000ff3500720c */ /* 0x000ff60003f65330 */
[----:B------:R-:W-:Y:S02]  /*5e40*/  @!UPT UIADD3 URZ, UPT, UPT, URZ, URZ, URZ ;  /* 0x000000fffffff290 */ /* 0x000fe4000fffe0ff */
[----:B------:R-:W1:Y:S01]  /*5e50*/  @P3 LDC.64 R2, c[0x0][0x8a8] ;  /* 0x00022a00ff023b82 */ /* 0x000e620000000a00 */
[----:B------:R-:W-:Y:S04]  /*5e60*/  @P3 IMAD R0, R54, UR36, RZ ;  /* 0x0000002436003c24 */ /* 0x000fe8000f8e02ff */
[----:B-1----:R-:W-:Y:S05]  /*5e70*/  @P3 IMAD.WIDE R2, R0, 0x4, R2 ;  /* 0x0000000400023825 */ /* 0x002fea00078e0202 */
[----:B-----5:R1:W5:Y:S02]  /*5e80*/  @P3 LDG.E R32, desc[UR46][R2.64] ;  /* 0x0000002e02203981 */ /* 0x020364000c1e1900 */
[----:B-1----:R-:W2:Y:S02]  /*5e90*/  @!P3 LDC R32, c[0x0][0x8a0] ;  /* 0x00022800ff20bb82 */ /* 0x002ea40000000800 */
.L_x_107:
[----:B-----5:R-:W-:Y:S01]  /*5ea0*/  FSETP.NEU.AND P3, PT, R35, RZ, PT ;  /* 0x000000ff2300720b */ /* 0x020fe20003f6d000 */
[----:B------:R-:W-:Y:S01]  /*5eb0*/  IMAD.SHL.U32 R77, R64, 0x2, RZ ;  /* 0x00000002404d7824 */ /* 0x000fe200078e00ff */
[----:B------:R-:W-:Y:S01]  /*5ec0*/  SEL R5, RZ, 0xffffffff, P2 ;  /* 0xffffffffff057807 */ /* 0x000fe20001000000 */
[----:B------:R-:W-:Y:S01]  /*5ed0*/  BSSY B1, `(.L_x_108) ;  /* 0x0000034000017945 */ /* 0x000fe20003800000 */
[----:B------:R-:W-:Y:S01]  /*5ee0*/  @P1 LOP3.LUT P2, RZ, R59, 0xff, RZ, 0xc0, !PT ;  /* 0x000000ff3bff1812 */ /* 0x000fe2000784c0ff */
[----:B------:R-:W-:Y:S01]  /*5ef0*/  IMAD.MOV.U32 R39, RZ, RZ, 0x1 ;  /* 0x00000001ff277424 */ /* 0x000fe200078e00ff */
[----:B------:R-:W-:Y:S01]  /*5f00*/  @P1 SEL R0, RZ, 0xffffffff, P3 ;  /* 0xffffffffff001807 */ /* 0x000fe20001800000 */
[C---:B------:R-:W-:Y:S01]  /*5f10*/  IMAD R34, R30.reuse, 0x40, R33 ;  /* 0x000000401e227824 */ /* 0x040fe200078e0221 */
[----:B------:R-:W-:Y:S01]  /*5f20*/  LOP3.LUT R71, R71, 0x1, RZ, 0x3c, !PT ;  /* 0x0000000147477812 */ /* 0x000fe200078e3cff */
[----:B------:R-:W-:Y:S01]  /*5f30*/  IMAD.MOV.U32 R38, RZ, RZ, RZ ;  /* 0x000000ffff267224 */ /* 0x000fe200078e00ff */
[----:B------:R-:W-:Y:S02]  /*5f40*/  @P0 SEL R0, R5, R0, !P2 ;  /* 0x0000000005000207 */ /* 0x000fe40005000000 */
[----:B------:R-:W-:Y:S02]  /*5f50*/  CS2R R50, SRZ ;  /* 0x0000000000327805 */ /* 0x000fe4000001ff00 */
[----:B------:R-:W-:Y:S02]  /*5f60*/  LEA R74, R30, UR48, 0x3 ;  /* 0x000000301e4a7c11 */ /* 0x000fe4000f8e18ff */
[----:B------:R-:W-:Y:S02]  /*5f70*/  CS2R R48, SRZ ;  /* 0x0000000000307805 */ /* 0x000fe4000001ff00 */
[----:B------:R-:W-:Y:S02]  /*5f80*/  @P1 LOP3.LUT R0, R0, 0x1, RZ, 0xc0, !PT ;  /* 0x0000000100001812 */ /* 0x000fe400078ec0ff */
[----:B------:R-:W-:Y:S02]  /*5f90*/  CS2R R42, SRZ ;  /* 0x00000000002a7805 */ /* 0x000fe4000001ff00 */
[----:B------:R-:W-:Y:S02]  /*5fa0*/  SHF.L.U32 R3, R70, 0x1f, RZ ;  /* 0x0000001f46037819 */ /* 0x000fe400000006ff */
[----:B------:R-:W-:Y:S02]  /*5fb0*/  CS2R R40, SRZ ;  /* 0x0000000000287805 */ /* 0x000fe4000001ff00 */
[----:B------:R-:W-:Y:S01]  /*5fc0*/  ISETP.NE.U32.OR P5, PT, R0, 0x1, !P1 ;  /* 0x000000010000780c */ /* 0x000fe20004fa5470 */
[----:B------:R-:W-:Y:S01]  /*5fd0*/  VIADD R82, R77, UR48 ;  /* 0x000000304d527c36 */ /* 0x000fe20008000000 */
[----:B------:R-:W-:Y:S02]  /*5fe0*/  PLOP3.LUT P2, PT, PT, PT, UP1, 0x80, 0x8 ;  /* 0x000000000008781c */ /* 0x000fe40003f4f018 */
[----:B------:R-:W-:Y:S02]  /*5ff0*/  SEL R0, RZ, 0xffffffff, P3 ;  /* 0xffffffffff007807 */ /* 0x000fe40001800000 */
[----:B------:R-:W-:Y:S02]  /*6000*/  LOP3.LUT P3, R75, R59, 0xff, RZ, 0xc0, !PT ;  /* 0x000000ff3b4b7812 */ /* 0x000fe4000786c0ff */
[----:B------:R-:W-:Y:S05]  /*6010*/  P2R R78, PR, RZ, 0x20 ;  /* 0x00000020ff4e7803 */ /* 0x000fea0000000000 */
[----:B------:R-:W-:Y:S02]  /*6020*/  @P5 SHF.L.U32 R2, R71, 0x1f, RZ ;  /* 0x0000001f47025819 */ /* 0x000fe400000006ff */
[----:B------:R-:W-:Y:S02]  /*6030*/  @P2 SEL R0, R5, R0, !P3 ;  /* 0x0000000005002207 */ /* 0x000fe40005800000 */
[----:B------:R-:W1:Y:S02]  /*6040*/  @P5 SYNCS.PHASECHK.TRANS64.TRYWAIT P1, [UR48+0x40], R2 ;  /* 0x00004002ff0055a7 */ /* 0x000e640008021130 */
[----:B------:R-:W-:Y:S04]  /*6050*/  LOP3.LUT R0, R0, 0x1, RZ, 0xc0, !PT ;  /* 0x0000000100007812 */ /* 0x000fe800078ec0ff */
[----:B------:R-:W-:Y:S04]  /*6060*/  ISETP.NE.U32.AND P4, PT, R0, 0x1, PT ;  /* 0x000000010000780c */ /* 0x000fe80003f85070 */
[----:B------:R-:W-:Y:S01]  /*6070*/  P2R R80, PR, RZ, 0x10 ;  /* 0x00000010ff507803 */ /* 0x000fe20000000000 */
[----:B------:R3:W4:Y:S01]  /*6080*/  SYNCS.PHASECHK.TRANS64.TRYWAIT P0, [R74+URZ+0xb0], R3 ;  /* 0x0000b0034a0075a7 */ /* 0x00072200080011ff */
[----:B-1----:R-:W-:Y:S01]  /*6090*/  @P5 SEL R39, RZ, 0x1, !P1 ;  /* 0x00000001ff275807 */ /* 0x002fe20004800000 */
[----:B---3--:R-:W-:Y:S06]  /*60a0*/  @!P5 BRA `(.L_x_109) ;  /* 0x000000000058d947 */ /* 0x008fec0003800000 */
[C---:B------:R-:W-:Y:S01]  /*60b0*/  VIADD R0, R82.reuse, 0x200 ;  /* 0x0000020052007836 */ /* 0x040fe20000000000 */
[----:B------:R-:W-:Y:S01]  /*60c0*/  LOP3.LUT P5, RZ, R65, 0x40, RZ, 0xc0, !PT ;  /* 0x0000004041ff7812 */ /* 0x000fe200078ac0ff */
[----:B------:R-:W-:Y:S01]  /*60d0*/  BSSY B0, `(.L_x_110) ;  /* 0x000000e000007945 */ /* 0x000fe20003800000 */
[----:B------:R-:W-:Y:S01]  /*60e0*/  ISETP.NE.AND P2, PT, R39, RZ, PT ;  /* 0x000000ff2700720c */ /* 0x000fe20003f45270 */
[----:B------:R-:W-:Y:S01]  /*60f0*/  @P4 VIADD R2, R82, 0x210 ;  /* 0x0000021052024836 */ /* 0x000fe20000000000 */
[----:B------:R-:W-:Y:S01]  /*6100*/  PLOP3.LUT P1, PT, PT, PT, PT, 0x8, 0x80 ;  /* 0x000000000080781c */ /* 0x000fe20003f2e170 */
[----:B------:R-:W-:Y:S01]  /*6110*/  IMAD.MOV.U32 R51, RZ, RZ, RZ ;  /* 0x000000ffff337224 */ /* 0x000fe200078e00ff */
[----:B------:R-:W-:Y:S02]  /*6120*/  @P4 PLOP3.LUT P1, PT, P5, PT, PT, 0x80, 0x8 ;  /* 0x000000000008481c */ /* 0x000fe40002f2f070 */
[----:B------:R-:W-:Y:S02]  /*6130*/  CS2R R48, SRZ ;  /* 0x0000000000307805 */ /* 0x000fe4000001ff00 */
[----:B------:R-:W-:Y:S02]  /*6140*/  CS2R R42, SRZ ;  /* 0x00000000002a7805 */ /* 0x000fe4000001ff00 */
[----:B------:R-:W-:Y:S07]  /*6150*/  CS2R R40, SRZ ;  /* 0x0000000000287805 */ /* 0x000fee000001ff00 */
[----:B------:R-:W-:Y:S01]  /*6160*/  @P1 VIADD R2, R0, 0xfffffff0 ;  /* 0xfffffff000021836 */ /* 0x000fe20000000000 */
[----:B------:R-:W-:Y:S06]  /*6170*/  @P2 BRA `(.L_x_111) ;  /* 0x00000000000c2947 */ /* 0x000fec0003800000 */
[----:B------:R-:W-:Y:S04]  /*6180*/  SHF.L.U32 R5, R71, 0x1f, RZ ;  /* 0x0000001f47057819 */ /* 0x000fe800000006ff */
[----:B------:R-:W1:Y:S02]  /*6190*/  SYNCS.PHASECHK.TRANS64.TRYWAIT P1, [UR48+0x40], R5 ;  /* 0x00004005ff0075a7 */ /* 0x000e640008021130 */
[----:B-1----:R-:W-:Y:S05]  /*61a0*/  @!P1 BRA `(.L_x_112) ;  /* 0x0000003000349947 */ /* 0x002fea0003800000 */
.L_x_111:
[----:B------:R-:W-:Y:S05]  /*61b0*/  BSYNC B0 ;  /* 0x0000000000007941 */ /* 0x000fea0003800000 */
.L_x_110:
[----:B------:R-:W-:Y:S01]  /*61c0*/  ISETP.NE.AND P1, PT, R80, RZ, PT ;  /* 0x000000ff5000720c */ /* 0x000fe20003f25270 */
[----:B------:R-:W-:Y:S11]  /*61d0*/  HFMA2 R38, -RZ, RZ, 0, 5.9604644775390625e-08 ;  /* 0x00000001ff267431 */ /* 0x000ff600000001ff */
[----:B------:R-:W-:Y:S01]  /*61e0*/  @!UPT UIADD3 URZ, UPT, UPT, URZ, URZ, URZ ;  /* 0x000000fffffff290 */ /* 0x000fe2000fffe0ff */
[----:B------:R3:W1:Y:S04]  /*61f0*/  @P1 LDS.128 R48, [R2] ;  /* 0x0000000002301984 */ /* 0x0006680000000c00 */
[----:B------:R3:W1:Y:S02]  /*6200*/  @P1 LDS.128 R40, [R77+UR48+0x200] ;  /* 0x000200304d281984 */ /* 0x0006640008000c00 */
.L_x_109:
[----:B------:R-:W-:Y:S05]  /*6210*/  BSYNC B1 ;  /* 0x0000000000017941 */ /* 0x000fea0003800000 */
.L_x_108:
[----:B-1----:R-:W-:Y:S04]  /*6220*/  SHF.R.U32.HI R5, RZ, 0x15, R34 ;  /* 0x00000015ff057819 */ /* 0x002fe80000011622 */
[----:B------:R-:W-:Y:S01]  /*6230*/  LOP3.LUT P1, RZ, R5, 0x3, R66, 0x48, !PT ;  /* 0x0000000305ff7812 */ /* 0x000fe20007824842 */
[----:B------:R-:W-:Y:S01]  /*6240*/  @!UPT UIADD3 URZ, UPT, UPT, URZ, URZ, URZ ;  /* 0x000000fffffff290 */ /* 0x000fe2000fffe0ff */
[----:B----4-:R-:W-:Y:S11]  /*6250*/  @P0 BRA `(.L_x_113) ;  /* 0x0000000000080947 */ /* 0x010ff60003800000 */
[----:B------:R-:W1:Y:S02]  /*6260*/  SYNCS.PHASECHK.TRANS64.TRYWAIT P0, [R74+URZ+0xb0], R3 ;  /* 0x0000b0034a0075a7 */ /* 0x000e6400080011ff */
[----:B-1----:R-:W-:Y:S05]  /*6270*/  @!P0 BRA `(.L_x_114) ;  /* 0x0000003000188947 */ /* 0x002fea0003800000 */
.L_x_113:
[----:B------:R-:W-:Y:S05]  /*6280*/  @!P1 BRA `(.L_x_115) ;  /* 0x0000000000409947 */ /* 0x000fea0003800000 */
[----:B------:R-:W4:Y:S01]  /*6290*/  LDCU.64 UR8, c[0x4][0x70] ;  /* 0x01000e00ff0877ac */ /* 0x000f220008000a00 */
[----:B-1----:R-:W-:Y:S01]  /*62a0*/  MOV R3, 0x0 ;  /* 0x0000000000037802 */ /* 0x002fe20000000f00 */
[----:B------:R-:W-:Y:S02]  /*62b0*/  HFMA2 R12, -RZ, RZ, 0, 5.9604644775390625e-08 ;  /* 0x00000001ff0c7431 */ /* 0x000fe400000001ff */
[----:B------:R-:W-:Y:S02]  /*62c0*/  IMAD.MOV.U32 R8, RZ, RZ, 0x192 ;  /* 0x00000192ff087424 */ /* 0x000fe400078e00ff */
[----:B------:R-:W-:Y:S01]  /*62d0*/  IMAD.MOV.U32 R13, RZ, RZ, RZ ;  /* 0x000000ffff0d7224 */ /* 0x000fe200078e00ff */
[----:B------:R-:W1:Y:S01]  /*62e0*/  LDCU.64 UR6, c[0x4][0x78] ;  /* 0x01000f00ff0677ac */ /* 0x000e620008000a00 */
[----:B---3--:R-:W3:Y:S01]  /*62f0*/  LDC.64 R2, c[0x4][R3] ;  /* 0x0100000003027b82 */ /* 0x008ee20000000a00 */
[----:B------:R-:W5:Y:S01]  /*6300*/  LDCU.64 UR4, c[0x4][0x10] ;  /* 0x01000200ff0477ac */ /* 0x000f620008000a00 */
[----:B----4-:R-:W-:Y:S01]  /*6310*/  MOV R5, UR9 ;  /* 0x0000000900057c02 */ /* 0x010fe20008000f00 */
[----:B------:R-:W-:Y:S01]  /*6320*/  IMAD.U32 R4, RZ, RZ, UR8 ;  /* 0x00000008ff047e24 */ /* 0x000fe2000f8e00ff */
[----:B-1----:R-:W-:Y:S01]  /*6330*/  MOV R7, UR7 ;  /* 0x0000000700077c02 */ /* 0x002fe20008000f00 */
[----:B------:R-:W-:Y:S01]  /*6340*/  IMAD.U32 R6, RZ, RZ, UR6 ;  /* 0x00000006ff067e24 */ /* 0x000fe2000f8e00ff */
[----:B-----5:R-:W-:Y:S01]  /*6350*/  MOV R11, UR5 ;  /* 0x00000005000b7c02 */ /* 0x020fe20008000f00 */
[----:B------:R-:W-:Y:S02]  /*6360*/  IMAD.U32 R10, RZ, RZ, UR4 ;  /* 0x00000004ff0a7e24 */ /* 0x000fe4000f8e00ff */
[----:B------:R-:W-:Y:S07]  /*6370*/  LEPC R20, `(.L_x_115) ;  /* 0x000000001014794e */ /* 0x000fee0000000000 */
[----:B--23--:R-:W-:Y:S05]  /*6380*/  CALL.ABS.NOINC R2 ;  /* 0x0000000002007343 */ /* 0x00cfea0003c00000 */
.L_x_115:
[----:B------:R-:W-:Y:S01]  /*6390*/  SHF.L.U32 R20, R40, 0x10, RZ ;  /* 0x0000001028147819 */ /* 0x000fe200000006ff */
[----:B------:R-:W-:Y:S05]  /*63a0*/  WARPSYNC.ALL ;  /* 0x0000000000007948 */ /* 0x000fea0003800000 */
[----:B------:R-:W-:Y:S01]  /*63b0*/  R2UR UR4, R34 ;  /* 0x00000000220472ca */ /* 0x000fe200000e0000 */
[----:B------:R-:W-:Y:S01]  /*63c0*/  BSSY.RECONVERGENT B0, `(.L_x_116) ;  /* 0x0000056000007945 */ /* 0x000fe20003800200 */
[----:B------:R-:W-:Y:S02]  /*63d0*/  LOP3.LUT R21, R40, 0xffff0000, RZ, 0xc0, !PT ;  /* 0xffff000028157812 */ /* 0x000fe400078ec0ff */
[----:B------:R-:W-:Y:S02]  /*63e0*/  LOP3.LUT R36, R41, 0xffff0000, RZ, 0xc0, !PT ;  /* 0xffff000029247812 */ /* 0x000fe400078ec0ff */
[----:B------:R-:W-:Y:S02]  /*63f0*/  SHF.L.U32 R37, R43, 0x10, RZ ;  /* 0x000000102b257819 */ /* 0x000fe400000006ff */
[----:B------:R-:W-:Y:S02]  /*6400*/  MOV R81, 0x10 ;  /* 0x0000001000517802 */ /* 0x000fe40000000f00 */
[----:B------:R-:W-:Y:S02]  /*6410*/  LOP3.LUT P6, RZ, R65, 0x40, RZ, 0xc0, !PT ;  /* 0x0000004041ff7812 */ /* 0x000fe400078cc0ff */
[----:B------:R-:W-:Y:S01]  /*6420*/  ISETP.NE.AND P0, PT, R72, RZ, PT ;  /* 0x000000ff4800720c */ /* 0x000fe20003f05270 */
[----:B------:R-:W2:Y:S01]  /*6430*/  LDTM.x16 R4, tmem[UR4] ;  /* 0x00000004000479ee */ /* 0x000ea20008240000 */
[----:B------:R-:W-:Y:S04]  /*6440*/  SEL R81, R81, 0xfffffff0, !P6 ;  /* 0xfffffff051517807 */ /* 0x000fe80007000000 */
[----:B------:R-:W-:Y:S01]  /*6450*/  IADD3 R79, PT, PT, R82, R81, RZ ;  /* 0x00000051524f7210 */ /* 0x000fe20007ffe0ff */
[C---:B--2---:R-:W-:Y:S01]  /*6460*/  FMUL R0, R32.reuse, R4 ;  /* 0x0000000420007220 */ /* 0x044fe20000400000 */
[C---:B---3--:R-:W-:Y:S01]  /*6470*/  FMUL R2, R32.reuse, R5 ;  /* 0x0000000520027220 */ /* 0x048fe20000400000 */
[C---:B-1----:R-:W-:Y:S01]  /*6480*/  FMUL R3, R32.reuse, R6 ;  /* 0x0000000620037220 */ /* 0x042fe20000400000 */
[----:B------:R-:W-:Y:S01]  /*6490*/  FMUL R7, R32, R7 ;  /* 0x0000000720077220 */ /* 0x000fe20000400000 */
[----:B------:R-:W-:Y:S01]  /*64a0*/  FFMA R0, R35, R20, R0 ;  /* 0x0000001423007223 */ /* 0x000fe20000000000 */
[----:B------:R-:W-:Y:S01]  /*64b0*/  SHF.L.U32 R20, R41, 0x10, RZ ;  /* 0x0000001029147819 */ /* 0x000fe200000006ff */
[C---:B------:R-:W-:Y:S01]  /*64c0*/  FFMA R2, R35.reuse, R21, R2 ;  /* 0x0000001523027223 */ /* 0x040fe20000000002 */
[----:B------:R-:W-:Y:S01]  /*64d0*/  SHF.L.U32 R21, R42, 0x10, RZ ;  /* 0x000000102a157819 */ /* 0x000fe200000006ff */
[C---:B------:R-:W-:Y:S01]  /*64e0*/  FMUL R4, R32.reuse, R8 ;  /* 0x0000000820047220 */ /* 0x040fe20000400000 */
[----:B------:R-:W-:Y:S01]  /*64f0*/  FMUL R5, R32, R9 ;  /* 0x0000000920057220 */ /* 0x000fe20000400000 */
[C---:B------:R-:W-:Y:S01]  /*6500*/  FFMA R3, R35.reuse, R20, R3 ;  /* 0x0000001423037223 */ /* 0x040fe20000000003 */
[----:B------:R-:W-:Y:S01]  /*6510*/  LOP3.LUT R20, R42, 0xffff0000, RZ, 0xc0, !PT ;  /* 0xffff00002a147812 */ /* 0x000fe200078ec0ff */
[----:B------:R-:W-:Y:S01]  /*6520*/  FFMA R7, R35, R36, R7 ;  /* 0x0000002423077223 */ /* 0x000fe20000000007 */
[----:B------:R-:W-:Y:S01]  /*6530*/  LOP3.LUT R36, R43, 0xffff0000, RZ, 0xc0, !PT ;  /* 0xffff00002b247812 */ /* 0x000fe200078ec0ff */
[----:B------:R-:W-:Y:S01]  /*6540*/  FMUL R6, R32, R10 ;  /* 0x0000000a20067220 */ /* 0x000fe20000400000 */
[----:B------:R-:W-:Y:S01]  /*6550*/  F2FP.BF16.F32.PACK_AB R44, R2, R0 ;  /* 0x00000000022c723e */ /* 0x000fe200000010ff */
[----:B------:R-:W-:Y:S01]  /*6560*/  FMUL R11, R32, R11 ;  /* 0x0000000b200b7220 */ /* 0x000fe20000400000 */
[----:B------:R-:W-:Y:S01]  /*6570*/  F2FP.BF16.F32.PACK_AB R45, R7, R3 ;  /* 0x00000003072d723e */ /* 0x000fe200000010ff */
[C---:B------:R-:W-:Y:S01]  /*6580*/  FFMA R4, R35.reuse, R21, R4 ;  /* 0x0000001523047223 */ /* 0x040fe20000000004 */
[C---:B------:R-:W-:Y:S01]  /*6590*/  FFMA R5, R35.reuse, R20, R5 ;  /* 0x0000001423057223 */ /* 0x040fe20000000005 */
[C---:B------:R-:W-:Y:S01]  /*65a0*/  FFMA R6, R35.reuse, R37, R6 ;  /* 0x0000002523067223 */ /* 0x040fe20000000006 */
[----:B------:R-:W-:Y:S01]  /*65b0*/  SHF.L.U32 R20, R48, 0x10, RZ ;  /* 0x0000001030147819 */ /* 0x000fe200000006ff */
[----:B------:R-:W-:Y:S01]  /*65c0*/  FFMA R11, R35, R36, R11 ;  /* 0x00000024230b7223 */ /* 0x000fe2000000000b */
[----:B------:R-:W-:Y:S01]  /*65d0*/  FMUL R8, R32, R12 ;  /* 0x0000000c20087220 */ /* 0x000fe20000400000 */
[----:B------:R-:W-:Y:S01]  /*65e0*/  LOP3.LUT R36, R48, 0xffff0000, RZ, 0xc0, !PT ;  /* 0xffff000030247812 */ /* 0x000fe200078ec0ff */
[C---:B------:R-:W-:Y:S01]  /*65f0*/  FMUL R9, R32.reuse, R13 ;  /* 0x0000000d20097220 */ /* 0x040fe20000400000 */
[----:B------:R-:W-:Y:S01]  /*6600*/  SHF.L.U32 R21, R49, 0x10, RZ ;  /* 0x0000001031157819 */ /* 0x000fe200000006ff */
[C---:B------:R-:W-:Y:S01]  /*6610*/  FMUL R10, R32.reuse, R14 ;  /* 0x0000000e200a7220 */ /* 0x040fe20000400000 */
[----:B------:R-:W-:Y:S01]  /*6620*/  FFMA R8, R35, R20, R8 ;  /* 0x0000001423087223 */ /* 0x000fe20000000008 */
[----:B------:R-:W-:Y:S01]  /*6630*/  LOP3.LUT R20, R49, 0xffff0000, RZ, 0xc0, !PT ;  /* 0xffff000031147812 */ /* 0x000fe200078ec0ff */
[C---:B------:R-:W-:Y:S01]  /*6640*/  FFMA R9, R35.reuse, R36, R9 ;  /* 0x0000002423097223 */ /* 0x040fe20000000009 */
[----:B------:R-:W-:Y:S01]  /*6650*/  FMUL R15, R32, R15 ;  /* 0x0000000f200f7220 */ /* 0x000fe20000400000 */
[C---:B------:R-:W-:Y:S01]  /*6660*/  FFMA R10, R35.reuse, R21, R10 ;  /* 0x00000015230a7223 */ /* 0x040fe2000000000a */
[----:B------:R-:W-:Y:S01]  /*6670*/  SHF.L.U32 R21, R50, 0x10, RZ ;  /* 0x0000001032157819 */ /* 0x000fe200000006ff */
[----:B------:R-:W-:Y:S01]  /*6680*/  FMUL R12, R32, R16 ;  /* 0x00000010200c7220 */ /* 0x000fe20000400000 */
[----:B------:R-:W-:Y:S01]  /*6690*/  LOP3.LUT R36, R50, 0xffff0000, RZ, 0xc0, !PT ;  /* 0xffff000032247812 */ /* 0x000fe200078ec0ff */
[----:B------:R-:W-:Y:S01]  /*66a0*/  FFMA R15, R35, R20, R15 ;  /* 0x00000014230f7223 */ /* 0x000fe2000000000f */
[C---:B------:R-:W-:Y:S01]  /*66b0*/  FMUL R13, R32.reuse, R17 ;  /* 0x00000011200d7220 */ /* 0x040fe20000400000 */
[C---:B------:R-:W-:Y:S01]  /*66c0*/  SHF.L.U32 R37, R51.reuse, 0x10, RZ ;  /* 0x0000001033257819 */ /* 0x040fe200000006ff */
[C---:B------:R-:W-:Y:S01]  /*66d0*/  FMUL R14, R32.reuse, R18 ;  /* 0x00000012200e7220 */ /* 0x040fe20000400000 */
[----:B------:R-:W-:Y:S01]  /*66e0*/  LOP3.LUT R20, R51, 0xffff0000, RZ, 0xc0, !PT ;  /* 0xffff000033147812 */ /* 0x000fe200078ec0ff */
[----:B------:R-:W-:Y:S01]  /*66f0*/  FMUL R19, R32, R19 ;  /* 0x0000001320137220 */ /* 0x000fe20000400000 */
[----:B------:R-:W-:Y:S01]  /*6700*/  F2FP.BF16.F32.PACK_AB R46, R5, R4 ;  /* 0x00000004052e723e */ /* 0x000fe200000010ff */
[----:B------:R-:W-:Y:S01]  /*6710*/  FFMA R12, R35, R21, R12 ;  /* 0x00000015230c7223 */ /* 0x000fe2000000000c */
[----:B------:R-:W-:Y:S01]  /*6720*/  F2FP.BF16.F32.PACK_AB R47, R11, R6 ;  /* 0x000000060b2f723e */ /* 0x000fe200000010ff */
[C---:B------:R-:W-:Y:S01]  /*6730*/  FFMA R13, R35.reuse, R36, R13 ;  /* 0x00000024230d7223 */ /* 0x040fe2000000000d */
[C---:B------:R-:W-:Y:S01]  /*6740*/  FFMA R14, R35.reuse, R37, R14 ;  /* 0x00000025230e7223 */ /* 0x040fe2000000000e */
[----:B------:R-:W-:Y:S01]  /*6750*/  FFMA R19, R35, R20, R19 ;  /* 0x0000001423137223 */ /* 0x000fe20000000013 */
[----:B------:R-:W-:Y:S01]  /*6760*/  F2FP.BF16.F32.PACK_AB R84, R9, R8 ;  /* 0x000000080954723e */ /* 0x000fe200000010ff */
[----:B------:R1:W-:Y:S01]  /*6770*/  STS.128 [R77+UR48+0x200], R44 ;  /* 0x0002002c4d007988 */ /* 0x0003e20008000c30 */
[----:B------:R-:W-:Y:S02]  /*6780*/  F2FP.BF16.F32.PACK_AB R85, R15, R10 ;  /* 0x0000000a0f55723e */ /* 0x000fe400000010ff */
[----:B------:R-:W-:Y:S02]  /*6790*/  F2FP.BF16.F32.PACK_AB R86, R13, R12 ;  /* 0x0000000c0d56723e */ /* 0x000fe400000010ff */
[----:B------:R-:W-:Y:S05]  /*67a0*/  F2FP.BF16.F32.PACK_AB R87, R19, R14 ;  /* 0x0000000e1357723e */ /* 0x000fea00000010ff */
[----:B------:R1:W-:Y:S01]  /*67b0*/  STS.128 [R79+0x200], R84 ;  /* 0x000200544f007388 */ /* 0x0003e20000000c00 */
[----:B------:R-:W-:Y:S01]  /*67c0*/  @!PT LDS RZ, [RZ] ;  /* 0x00000000fffff984 */ /* 0x000fe20000000800 */
[----:B------:R-:W-:Y:S01]  /*67d0*/  @!PT LDS RZ, [RZ] ;  /* 0x00000000fffff984 */ /* 0x000fe20000000800 */
[----:B------:R-:W-:Y:S01]  /*67e0*/  @!PT LDS RZ, [RZ] ;  /* 0x00000000fffff984 */ /* 0x000fe20000000800 */
[----:B------:R-:W-:Y:S01]  /*67f0*/  @!PT LDS RZ, [RZ] ;  /* 0x00000000fffff984 */ /* 0x000fe20000000800 */
[----:B------:R2:W-:Y:S07]  /*6800*/  MEMBAR.ALL.CTA ;  /* 0x0000000000007992 */ /* 0x0005ee0000008000 */
[----:B--2---:R-:W2:Y:S02]  /*6810*/  FENCE.VIEW.ASYNC.S ;  /* 0x00000000000073c6 */ /* 0x004ea40000000000 */
[----:B--2---:R-:W-:Y:S06]  /*6820*/  BAR.SYNC.DEFER_BLOCKING 0x1, 0x80 ;  /* 0x0042000000007b1d */ /* 0x004fec0000010000 */
[----:B------:R-:W-:Y:S05]  /*6830*/  @P0 BRA `(.L_x_117) ;  /* 0x0000000000380947 */ /* 0x000fea0003800000 */
[----:B------:R-:W-:Y:S02]  /*6840*/  UIADD3 UR4, UPT, UPT, UR48, 0x200, URZ ;  /* 0x0000020030047890 */ /* 0x000fe4000fffe0ff */
[----:B------:R-:W-:Y:S01]  /*6850*/  UIADD3 UR8, UP0, UPT, UR52, 0x680, URZ ;  /* 0x0000068034087890 */ /* 0x000fe2000ff1e0ff */
[----:B------:R-:W-:Y:S01]  /*6860*/  UMOV UR43, UR36 ;  /* 0x00000024002b7c82 */ /* 0x000fe20008000000 */
[----:B------:R-:W-:Y:S02]  /*6870*/  UIADD3 UR5, UPT, UPT, UR41, 0x40, URZ ;  /* 0x0000004029057890 */ /* 0x000fe4000fffe0ff */
[----:B------:R-:W-:Y:S01]  /*6880*/  MOV R67, UR4 ;  /* 0x0000000400437c02 */ /* 0x000fe20008000f00 */
[----:B------:R-:W-:Y:S02]  /*6890*/  UIADD3.X UR9, UPT, UPT, URZ, UR53, URZ, UP0, !UPT ;  /* 0x00000035ff097290 */ /* 0x000fe400087fe4ff */
[----:B------:R-:W-:Y:S01]  /*68a0*/  UIADD3 UR4, UPT, UPT, UR48, 0xa00, URZ ;  /* 0x00000a0030047890 */ /* 0x000fe2000fffe0ff */
[----:B------:R-:W-:Y:S01]  /*68b0*/  R2UR UR40, R67 ;  /* 0x00000000432872ca */ /* 0x000fe200000e0000 */
[----:B------:R-:W-:Y:S01]  /*68c0*/  UMOV UR6, UR42 ;  /* 0x0000002a00067c82 */ /* 0x000fe20008000000 */
[----:B------:R-:W-:Y:S11]  /*68d0*/  UMOV UR7, UR36 ;  /* 0x0000002400077c82 */ /* 0x000ff60008000000 */
[----:B------:R2:W-:Y:S01]  /*68e0*/  UTMASTG.3D [UR40], [UR8] ;  /* 0x00000028080073b5 */ /* 0x0005e20008010000 */
[----:B------:R2:W-:Y:S01]  /*68f0*/  UTMASTG.3D [UR4], [UR8] ;  /* 0x00000004080073b5 */ /* 0x0005e20008010000 */
[----:B------:R0:W-:Y:S01]  /*6900*/  UTMACMDFLUSH ;  /* 0x00000000000079b7 */ /* 0x0001e20000000000 */
[----:B--2---:R-:W-:Y:S04]  /*6910*/  DEPBAR.LE SB0, 0x1 ;  /* 0x000080400000791a */ /* 0x004fe80000000000 */
.L_x_117:
[----:B------:R-:W-:Y:S05]  /*6920*/  BSYNC.RECONVERGENT B0 ;  /* 0x0000000000007941 */ /* 0x000fea0003800200 */
.L_x_116:
[----:B------:R-:W-:Y:S01]  /*6930*/  BAR.SYNC.DEFER_BLOCKING 0x1, 0x80 ;  /* 0x0042000000007b1d */ /* 0x000fe20000010000 */
[----:B------:R-:W-:Y:S01]  /*6940*/  ISETP.NE.AND P1, PT, R78, RZ, PT ;  /* 0x000000ff4e00720c */ /* 0x000fe20003f25270 */
[----:B------:R-:W-:Y:S01]  /*6950*/  UISETP.NE.AND UP0, UPT, UR49, URZ, UPT ;  /* 0x000000ff3100728c */ /* 0x000fe2000bf05270 */
[----:B------:R-:W-:Y:S11]  /*6960*/  LEA R3, R38, UR48, 0x3 ;  /* 0x0000003026037c11 */ /* 0x000ff6000f8e18ff */
[----:B------:R-:W-:Y:S01]  /*6970*/  @P1 SHF.L.U32 R2, R71, 0x1f, RZ ;  /* 0x0000001f47021819 */ /* 0x000fe200000006ff */
[----:B------:R-:W-:Y:S06]  /*6980*/  BRA.U !UP0, `(.L_x_118) ;  /* 0x0000000108247547 */ /* 0x000fec000b800000 */
[----:B------:R-:W-:Y:S01]  /*6990*/  IMAD.U32 R5, RZ, RZ, UR51 ;  /* 0x00000033ff057e24 */ /* 0x000fe2000f8e00ff */
[----:B------:R-:W-:Y:S01]  /*69a0*/  MOV R0, UR37 ;  /* 0x0000002500007c02 */ /* 0x000fe20008000f00 */
[----:B------:R-:W-:Y:S03]  /*69b0*/  UIADD3 UR51, UPT, UPT, UR51, 0x1, URZ ;  /* 0x0000000133337890 */ /* 0x000fe6000fffe0ff */
[----:B------:R-:W-:Y:S01]  /*69c0*/  @P1 LEA R5, R5, UR48, 0x3 ;  /* 0x0000003005051c11 */ /* 0x000fe2000f8e18ff */
[----:B------:R-:W-:Y:S04]  /*69d0*/  UISETP.NE.AND UP0, UPT, UR51, 0x4, UPT ;  /* 0x000000043300788c */ /* 0x000fe8000bf05270 */
[----:B------:R-:W-:Y:S01]  /*69e0*/  @P1 VIADD R5, R5, 0x60 ;  /* 0x0000006005051836 */ /* 0x000fe20000000000 */
[----:B------:R-:W-:Y:S04]  /*69f0*/  USEL UR51, UR51, URZ, UP0 ;  /* 0x000000ff33337287 */ /* 0x000fe80008000000 */
[----:B------:R-:W-:Y:S04]  /*6a00*/  @P1 PRMT R0, R0, 0x654, R5 ;  /* 0x0000065400001816 */ /* 0x000fe80000000005 */
[----:B------:R2:W-:Y:S04]  /*6a10*/  @P1 SYNCS.ARRIVE.TRANS64.RED.A1T0 RZ, [R0+URZ], RZ ;  /* 0x000000ff00ff19a7 */ /* 0x0005e800081004ff */
.L_x_118:
[----:B------:R-:W3:Y:S01]  /*6a20*/  @P1 SYNCS.PHASECHK.TRANS64.TRYWAIT P0, [R3+URZ+0x40], R2 ;  /* 0x00004002030015a7 */ /* 0x000ee200080011ff */
[----:B------:R-:W-:Y:S01]  /*6a30*/  BSSY B1, `(.L_x_119) ;  /* 0x0000012000017945 */ /* 0x000fe20003800000 */
[----:B---3--:R-:W-:Y:S03]  /*6a40*/  @P1 SEL R39, RZ, 0x1, !P0 ;  /* 0x00000001ff271807 */ /* 0x008fe60004000000 */
[----:B------:R-:W-:Y:S05]  /*6a50*/  @!P1 BRA `(.L_x_120) ;  /* 0x00000000003c9947 */ /* 0x000fea0003800000 */
[----:B------:R-:W-:Y:S01]  /*6a60*/  ISETP.NE.AND P1, PT, R80, RZ, PT ;  /* 0x000000ff5000720c */ /* 0x000fe20003f25270 */
[----:B------:R-:W-:Y:S01]  /*6a70*/  BSSY B0, `(.L_x_121) ;  /* 0x0000009000007945 */ /* 0x000fe20003800000 */
[----:B------:R-:W-:Y:S11]  /*6a80*/  ISETP.NE.AND P0, PT, R39, RZ, PT ;  /* 0x000000ff2700720c */ /* 0x000ff60003f05270 */
[----:B------:R-:W-:Y:S05]  /*6a90*/  @P1 IMAD R4, R38, 0x1000, R77 ;  /* 0x0000100026041824 */ /* 0x000fea00078e024d */
[----:B------:R-:W-:Y:S05]  /*6aa0*/  @P1 IADD3 R2, PT, PT, R4, UR48, RZ ;  /* 0x0000003004021c10 */ /* 0x000fea000fffe0ff */
[----:B------:R-:W-:Y:S01]  /*6ab0*/  @P1 IMAD.IADD R2, R81, 0x1, R2 ;  /* 0x0000000151021824 */ /* 0x000fe200078e0202 */
[----:B------:R-:W-:Y:S06]  /*6ac0*/  @P0 BRA `(.L_x_122) ;  /* 0x00000000000c0947 */ /* 0x000fec0003800000 */
[----:B--2---:R-:W-:Y:S04]  /*6ad0*/  SHF.L.U32 R0, R71, 0x1f, RZ ;  /* 0x0000001f47007819 */ /* 0x004fe800000006ff */
[----:B------:R-:W2:Y:S02]  /*6ae0*/  SYNCS.PHASECHK.TRANS64.TRYWAIT P0, [R3+URZ+0x40], R0 ;  /* 0x00004000030075a7 */ /* 0x000ea400080011ff */
[----:B--2---:R-:W-:Y:S05]  /*6af0*/  @!P0 BRA `(.L_x_123) ;  /* 0x00000028000c8947 */ /* 0x004fea0003800000 */
.L_x_122:
[----:B------:R-:W-:Y:S05]  /*6b00*/  BSYNC B0 ;  /* 0x0000000000007941 */ /* 0x000fea0003800000 */
.L_x_121:
[----:B------:R-:W-:Y:S02]  /*6b10*/  ISETP.NE.AND P0, PT, R80, RZ, PT ;  /* 0x000000ff5000720c */ /* 0x000fe40003f05270 */
[----:B------:R-:W-:Y:S11]  /*6b20*/  IADD3 R38, PT, PT, R38, 0x1, RZ ;  /* 0x0000000126267810 */ /* 0x000ff60007ffe0ff */
[----:B------:R3:W4:Y:S04]  /*6b30*/  @P0 LDS.128 R40, [R4+UR48+0x200] ;  /* 0x0002003004280984 */ /* 0x0007280008000c00 */
[----:B------:R3:W1:Y:S02]  /*6b40*/  @P0 LDS.128 R48, [R2+0x200] ;  /* 0x0002000002300984 */ /* 0x0006640000000c00 */
.L_x_120:
[----:B------:R-:W-:Y:S05]  /*6b50*/  BSYNC B1 ;  /* 0x0000000000017941 */ /* 0x000fea0003800000 */
.L_x_119:
[----:B--2---:R-:W-:Y:S05]  /*6b60*/  VIADD R3, R34, 0x10 ;  /* 0x0000001022037836 */ /* 0x004fea0000000000 */
[----:B------:R-:W-:Y:S04]  /*6b70*/  SHF.R.U32.HI R3, RZ, 0x15, R3 ;  /* 0x00000015ff037819 */ /* 0x000fe80000011603 */
[----:B------:R-:W-:Y:S11]  /*6b80*/  LOP3.LUT P0, RZ, R3, 0x3, R66, 0x48, !PT ;  /* 0x0000000303ff7812 */ /* 0x000ff60007804842 */
[----:B------:R-:W-:Y:S02]  /*6b90*/  @!UPT UIADD3 URZ, UPT, UPT, URZ, URZ, URZ ;  /* 0x000000fffffff290 */ /* 0x000fe4000fffe0ff */
[----:B------:R-:W-:Y:S05]  /*6ba0*/  @!P0 BRA `(.L_x_124) ;  /* 0x0000000000408947 */ /* 0x000fea0003800000 */
[----:B------:R-:W2:Y:S01]  /*6bb0*/  LDCU.64 UR8, c[0x4][0x70] ;  /* 0x01000e00ff0877ac */ /* 0x000ea20008000a00 */
[----:B------:R-:W-:Y:S01]  /*6bc0*/  MOV R3, 0x0 ;  /* 0x0000000000037802 */ /* 0x000fe20000000f00 */
[----:B------:R-:W-:Y:S02]  /*6bd0*/  HFMA2 R12, -RZ, RZ, 0, 5.9604644775390625e-08 ;  /* 0x00000001ff0c7431 */ /* 0x000fe400000001ff */
[----:B------:R-:W-:Y:S02]  /*6be0*/  IMAD.MOV.U32 R8, RZ, RZ, 0x192 ;  /* 0x00000192ff087424 */ /* 0x000fe400078e00ff */
[----:B------:R-:W-:Y:S01]  /*6bf0*/  IMAD.MOV.U32 R13, RZ, RZ, RZ ;  /* 0x000000ffff0d7224 */ /* 0x000fe200078e00ff */
[----:B------:R-:W5:Y:S01]  /*6c00*/  LDCU.64 UR6, c[0x4][0x78] ;  /* 0x01000f00ff0677ac */ /* 0x000f620008000a00 */
[----:B---3--:R-:W3:Y:S01]  /*6c10*/  LDC.64 R2, c[0x4][R3] ;  /* 0x0100000003027b82 */ /* 0x008ee20000000a00 */
[----:B------:R-:W4:Y:S01]  /*6c20*/  LDCU.64 UR4, c[0x4][0x10] ;  /* 0x01000200ff0477ac */ /* 0x000f220008000a00 */
[----:B--2---:R-:W-:Y:S01]  /*6c30*/  MOV R5, UR9 ;  /* 0x0000000900057c02 */ /* 0x004fe20008000f00 */
[----:B------:R-:W-:Y:S01]  /*6c40*/  IMAD.U32 R4, RZ, RZ, UR8 ;  /* 0x00000008ff047e24 */ /* 0x000fe2000f8e00ff */
[----:B-----5:R-:W-:Y:S01]  /*6c50*/  MOV R7, UR7 ;  /* 0x0000000700077c02 */ /* 0x020fe20008000f00 */
[----:B------:R-:W-:Y:S01]  /*6c60*/  IMAD.U32 R6, RZ, RZ, UR6 ;  /* 0x00000006ff067e24 */ /* 0x000fe2000f8e00ff */
[----:B----4-:R-:W-:Y:S01]  /*6c70*/  MOV R11, UR5 ;  /* 0x00000005000b7c02 */ /* 0x010fe20008000f00 */
[----:B------:R-:W-:Y:S02]  /*6c80*/  IMAD.U32 R10, RZ, RZ, UR4 ;  /* 0x00000004ff0a7e24 */ /* 0x000fe4000f8e00ff */
[----:B------:R-:W-:Y:S07]  /*6c90*/  LEPC R20, `(.L_x_124) ;  /* 0x000000001014794e */ /* 0x000fee0000000000 */
[----:B-1-3--:R-:W-:Y:S05]  /*6ca0*/  CALL.ABS.NOINC R2 ;  /* 0x0000000002007343 */ /* 0x00afea0003c00000 */
.L_x_124:
[----:B----4-:R-:W-:Y:S01]  /*6cb0*/  SHF.L.U32 R20, R40, 0x10, RZ ;  /* 0x0000001028147819 */ /* 0x010fe200000006ff */
[----:B------:R-:W-:Y:S05]  /*6cc0*/  WARPSYNC.ALL ;  /* 0x0000000000007948 */ /* 0x000fea0003800000 */
[----:B------:R-:W-:Y:S01]  /*6cd0*/  R2UR UR4, R34 ;  /* 0x00000000220472ca */ /* 0x000fe200000e0000 */
[----:B------:R-:W-:Y:S01]  /*6ce0*/  BSSY.RECONVERGENT B0, `(.L_x_125) ;  /* 0x000005a000007945 */ /* 0x000fe20003800200 */
[----:B------:R-:W-:Y:S02]  /*6cf0*/  LOP3.LUT R21, R40, 0xffff0000, RZ, 0xc0, !PT ;  /* 0xffff000028157812 */ /* 0x000fe400078ec0ff */
[----:B------:R-:W-:Y:S02]  /*6d00*/  LOP3.LUT R36, R41, 0xffff0000, RZ, 0xc0, !PT ;  /* 0xffff000029247812 */ /* 0x000fe400078ec0ff */
[----:B-1----:R-:W-:Y:S02]  /*6d10*/  SHF.L.U32 R37, R48, 0x10, RZ ;  /* 0x0000001030257819 */ /* 0x002fe400000006ff */
[----:B------:R-:W-:Y:S02]  /*6d20*/  ISETP.NE.AND P6, PT, R78, RZ, PT ;  /* 0x000000ff4e00720c */ /* 0x000fe40003fc5270 */
[----:B------:R-:W-:Y:S02]  /*6d30*/  ISETP.NE.AND P0, PT, R72, RZ, PT ;  /* 0x000000ff4800720c */ /* 0x000fe40003f05270 */
[----:B------:R-:W-:Y:S01]  /*6d40*/  MOV R82, UR51 ;  /* 0x0000003300527c02 */ /* 0x000fe20008000f00 */
[----:B---3--:R-:W1:Y:S01]  /*6d50*/  LDTM.x16 R4, tmem[UR4+0x10] ;  /* 0x00001004000479ee */ /* 0x008e620008240000 */
[----:B------:R-:W-:Y:S07]  /*6d60*/  MOV R83, UR37 ;  /* 0x0000002500537c02 */ /* 0x000fee0008000f00 */
[----:B------:R-:W-:Y:S02]  /*6d70*/  @P6 LEA R82, R82, UR48, 0x3 ;  /* 0x0000003052526c11 */ /* 0x000fe4000f8e18ff */
[----:B------:R-:W-:Y:S02]  /*6d80*/  @P6 SHF.L.U32 R88, R71, 0x1f, RZ ;  /* 0x0000001f47586819 */ /* 0x000fe400000006ff */
[----:B------:R-:W-:Y:S04]  /*6d90*/  @P6 IADD3 R82, PT, PT, R82, 0x60, RZ ;  /* 0x0000006052526810 */ /* 0x000fe80007ffe0ff */
[----:B------:R-:W-:Y:S02]  /*6da0*/  @P6 PRMT R82, R83, 0x654, R82 ;  /* 0x0000065453526816 */ /* 0x000fe40000000052 */
[----:B------:R-:W-:Y:S01]  /*6db0*/  LEA R83, R38, UR48, 0x3 ;  /* 0x0000003026537c11 */ /* 0x000fe2000f8e18ff */
[C---:B-1----:R-:W-:Y:S01]  /*6dc0*/  FMUL R0, R32.reuse, R4 ;  /* 0x0000000420007220 */ /* 0x042fe20000400000 */
[C---:B------:R-:W-:Y:S01]  /*6dd0*/  FMUL R2, R32.reuse, R5 ;  /* 0x0000000520027220 */ /* 0x040fe20000400000 */
[C---:B------:R-:W-:Y:S01]  /*6de0*/  FMUL R3, R32.reuse, R6 ;  /* 0x0000000620037220 */ /* 0x040fe20000400000 */
[C---:B------:R-:W-:Y:S01]  /*6df0*/  FMUL R7, R32.reuse, R7 ;  /* 0x0000000720077220 */ /* 0x040fe20000400000 */
[----:B------:R-:W-:Y:S01]  /*6e00*/  FFMA R0, R35, R20, R0 ;  /* 0x0000001423007223 */ /* 0x000fe20000000000 */
[----:B------:R-:W-:Y:S01]  /*6e10*/  SHF.L.U32 R20, R41, 0x10, RZ ;  /* 0x0000001029147819 */ /* 0x000fe200000006ff */
[----:B------:R-:W-:Y:S01]  /*6e20*/  FFMA R2, R35, R21, R2 ;  /* 0x0000001523027223 */ /* 0x000fe20000000002 */
[----:B------:R-:W-:Y:S01]  /*6e30*/  SHF.L.U32 R21, R43, 0x10, RZ ;  /* 0x000000102b157819 */ /* 0x000fe200000006ff */
[C---:B------:R-:W-:Y:S01]  /*6e40*/  FMUL R4, R32.reuse, R8 ;  /* 0x0000000820047220 */ /* 0x040fe20000400000 */
[----:B------:R-:W-:Y:S01]  /*6e50*/  FMUL R5, R32, R9 ;  /* 0x0000000920057220 */ /* 0x000fe20000400000 */
[C---:B------:R-:W-:Y:S01]  /*6e60*/  FFMA R3, R35.reuse, R20, R3 ;  /* 0x0000001423037223 */ /* 0x040fe20000000003 */
[----:B------:R-:W-:Y:S01]  /*6e70*/  SHF.L.U32 R20, R42, 0x10, RZ ;  /* 0x000000102a147819 */ /* 0x000fe200000006ff */
[----:B------:R-:W-:Y:S01]  /*6e80*/  FFMA R7, R35, R36, R7 ;  /* 0x0000002423077223 */ /* 0x000fe20000000007 */
[----:B------:R-:W-:Y:S01]  /*6e90*/  LOP3.LUT R36, R43, 0xffff0000, RZ, 0xc0, !PT ;  /* 0xffff00002b247812 */ /* 0x000fe200078ec0ff */
[----:B------:R-:W-:Y:S01]  /*6ea0*/  FMUL R6, R32, R10 ;  /* 0x0000000a20067220 */ /* 0x000fe20000400000 */
[----:B------:R-:W-:Y:S01]  /*6eb0*/  F2FP.BF16.F32.PACK_AB R44, R2, R0 ;  /* 0x00000000022c723e */ /* 0x000fe200000010ff */
[C---:B------:R-:W-:Y:S01]  /*6ec0*/  FFMA R4, R35.reuse, R20, R4 ;  /* 0x0000001423047223 */ /* 0x040fe20000000004 */
[----:B------:R-:W-:Y:S01]  /*6ed0*/  LOP3.LUT R20, R42, 0xffff0000, RZ, 0xc0, !PT ;  /* 0xffff00002a147812 */ /* 0x000fe200078ec0ff */
[C---:B------:R-:W-:Y:S01]  /*6ee0*/  FMUL R11, R32.reuse, R11 ;  /* 0x0000000b200b7220 */ /* 0x040fe20000400000 */
[C---:B------:R-:W-:Y:S01]  /*6ef0*/  FMUL R8, R32.reuse, R12 ;  /* 0x0000000c20087220 */ /* 0x040fe20000400000 */
[C---:B------:R-:W-:Y:S01]  /*6f00*/  FMUL R9, R32.reuse, R13 ;  /* 0x0000000d20097220 */ /* 0x040fe20000400000 */
[----:B------:R-:W-:Y:S01]  /*6f10*/  FMUL R10, R32, R14 ;  /* 0x0000000e200a7220 */ /* 0x000fe20000400000 */
[C---:B------:R-:W-:Y:S01]  /*6f20*/  FFMA R5, R35.reuse, R20, R5 ;  /* 0x0000001423057223 */ /* 0x040fe20000000005 */
[----:B------:R-:W-:Y:S01]  /*6f30*/  LOP3.LUT R20, R48, 0xffff0000, RZ, 0xc0, !PT ;  /* 0xffff000030147812 */ /* 0x000fe200078ec0ff */
[C---:B------:R-:W-:Y:S01]  /*6f40*/  FFMA R6, R35.reuse, R21, R6 ;  /* 0x0000001523067223 */ /* 0x040fe20000000006 */
[C---:B------:R-:W-:Y:S01]  /*6f50*/  FFMA R11, R35.reuse, R36, R11 ;  /* 0x00000024230b7223 */ /* 0x040fe2000000000b */
[----:B------:R-:W-:Y:S01]  /*6f60*/  FFMA R8, R35, R37, R8 ;  /* 0x0000002523087223 */ /* 0x000fe20000000008 */
[----:B------:R-:W-:Y:S01]  /*6f70*/  SHF.L.U32 R21, R49, 0x10, RZ ;  /* 0x0000001031157819 */ /* 0x000fe200000006ff */
[----:B------:R-:W-:Y:S01]  /*6f80*/  FFMA R9, R35, R20, R9 ;  /* 0x0000001423097223 */ /* 0x000fe20000000009 */
[----:B------:R-:W-:Y:S01]  /*6f90*/  LOP3.LUT R20, R49, 0xffff0000, RZ, 0xc0, !PT ;  /* 0xffff000031147812 */ /* 0x000fe200078ec0ff */
[C---:B------:R-:W-:Y:S01]  /*6fa0*/  FMUL R15, R32.reuse, R15 ;  /* 0x0000000f200f7220 */ /* 0x040fe20000400000 */
[----:B------:R-:W-:Y:S01]  /*6fb0*/  FMUL R12, R32, R16 ;  /* 0x00000010200c7220 */ /* 0x000fe20000400000 */
[C---:B------:R-:W-:Y:S01]  /*6fc0*/  FFMA R10, R35.reuse, R21, R10 ;  /* 0x00000015230a7223 */ /* 0x040fe2000000000a */
[C---:B------:R-:W-:Y:S01]  /*6fd0*/  SHF.L.U32 R21, R50.reuse, 0x10, RZ ;  /* 0x0000001032157819 */ /* 0x040fe200000006ff */
[----:B------:R-:W-:Y:S01]  /*6fe0*/  FFMA R15, R35, R20, R15 ;  /* 0x00000014230f7223 */ /* 0x000fe2000000000f */
[----:B------:R-:W-:Y:S01]  /*6ff0*/  LOP3.LUT R20, R50, 0xffff0000, RZ, 0xc0, !PT ;  /* 0xffff000032147812 */ /* 0x000fe200078ec0ff */
        /* <DEDUP_REMOVED lines=8> */
[----:B------:R-:W-:Y:S01]  /*7080*/  FFMA R13, R35, R20, R13 ;  /* 0x00000014230d7223 */ /* 0x000fe2000000000d */
[----:B------:R-:W-:Y:S01]  /*7090*/  F2FP.BF16.F32.PACK_AB R47, R11, R6 ;  /* 0x000000060b2f723e */ /* 0x000fe200000010ff */
[C---:B------:R-:W-:Y:S01]  /*70a0*/  FFMA R14, R35.reuse, R37, R14 ;  /* 0x00000025230e7223 */ /* 0x040fe2000000000e */
[----:B------:R-:W-:Y:S01]  /*70b0*/  FFMA R19, R35, R36, R19 ;  /* 0x0000002423137223 */ /* 0x000fe20000000013 */
[----:B------:R-:W-:Y:S02]  /*70c0*/  F2FP.BF16.F32.PACK_AB R84, R9, R8 ;  /* 0x000000080954723e */ /* 0x000fe400000010ff */
        /* <DEDUP_REMOVED lines=13> */
[----:B------:R-:W-:Y:S02]  /*71a0*/  UIADD3 UR12, UP0, UPT, UR52, 0x680, URZ ;  /* 0x00000680340c7890 */ /* 0x000fe4000ff1e0ff */
[----:B------:R-:W-:Y:S02]  /*71b0*/  UIADD3 UR9, UPT, UPT, UR41, 0x10, URZ ;  /* 0x0000001029097890 */ /* 0x000fe4000fffe0ff */
[----:B------:R-:W-:Y:S02]  /*71c0*/  UIADD3 UR8, UPT, UPT, UR48, 0x1200, URZ ;  /* 0x0000120030087890 */ /* 0x000fe4000fffe0ff */
[----:B------:R-:W-:Y:S01]  /*71d0*/  UIADD3.X UR13, UPT, UPT, URZ, UR53, URZ, UP0, !UPT ;  /* 0x00000035ff0d7290 */ /* 0x000fe200087fe4ff */
[----:B------:R-:W-:Y:S01]  /*71e0*/  UMOV UR10, UR42 ;  /* 0x0000002a000a7c82 */ /* 0x000fe20008000000 */
[----:B------:R-:W-:Y:S01]  /*71f0*/  UMOV UR11, UR36 ;  /* 0x00000024000b7c82 */ /* 0x000fe20008000000 */
[----:B------:R-:W-:Y:S02]  /*7200*/  UIADD3 UR5, UPT, UPT, UR41, 0x50, URZ ;  /* 0x0000005029057890 */ /* 0x000fe4000fffe0ff */
[----:B------:R-:W-:Y:S01]  /*7210*/  UIADD3 UR4, UPT, UPT, UR48, 0x1a00, URZ ;  /* 0x00001a0030047890 */ /* 0x000fe2000fffe0ff */
[----:B------:R-:W-:Y:S03]  /*7220*/  UMOV UR6, UR42 ;  /* 0x0000002a00067c82 */ /* 0x000fe60008000000 */
[----:B------:R2:W-:Y:S01]  /*7230*/  UTMASTG.3D [UR8], [UR12] ;  /* 0x000000080c0073b5 */ /* 0x0005e20008010000 */
[----:B------:R-:W-:Y:S04]  /*7240*/  UMOV UR7, UR36 ;  /* 0x0000002400077c82 */ /* 0x000fe80008000000 */
[----:B------:R2:W-:Y:S01]  /*7250*/  UTMASTG.3D [UR4], [UR12] ;  /* 0x000000040c0073b5 */ /* 0x0005e20008010000 */
[----:B------:R0:W-:Y:S01]  /*7260*/  UTMACMDFLUSH ;  /* 0x00000000000079b7 */ /* 0x0001e20000000000 */
[----:B--2---:R-:W-:Y:S04]  /*7270*/  DEPBAR.LE SB0, 0x1 ;  /* 0x000080400000791a */ /* 0x004fe80000000000 */
.L_x_126:
[----:B------:R-:W-:Y:S05]  /*7280*/  BSYNC.RECONVERGENT B0 ;  /* 0x0000000000007941 */ /* 0x000fea0003800200 */
.L_x_125:
[----:B------:R-:W-:Y:S01]  /*7290*/  BAR.SYNC.DEFER_BLOCKING 0x1, 0x80 ;  /* 0x0042000000007b1d */ /* 0x000fe20000010000 */
[----:B------:R-:W-:Y:S04]  /*72a0*/  UIADD3 UR40, UPT, UPT, UR51, 0x1, URZ ;  /* 0x0000000133287890 */ /* 0x000fe8000fffe0ff */
[----:B------:R-:W-:Y:S04]  /*72b0*/  UISETP.NE.AND UP0, UPT, UR40, 0x4, UPT ;  /* 0x000000042800788c */ /* 0x000fe8000bf05270 */
[----:B------:R-:W-:Y:S01]  /*72c0*/  USEL UR40, UR40, URZ, UP0 ;  /* 0x000000ff28287287 */ /* 0x000fe20008000000 */
[----:B------:R2:W-:Y:S01]  /*72d0*/  @P6 SYNCS.ARRIVE.TRANS64.RED.A1T0 RZ, [R82+URZ], RZ ;  /* 0x000000ff52ff69a7 */ /* 0x0005e200081004ff */
[----:B------:R-:W-:Y:S01]  /*72e0*/  BSSY B1, `(.L_x_127) ;  /* 0x0000013000017945 */ /* 0x000fe20003800000 */
[----:B------:R-:W3:Y:S02]  /*72f0*/  @P6 SYNCS.PHASECHK.TRANS64.TRYWAIT P0, [R83+URZ+0x40], R88 ;  /* 0x00004058530065a7 */ /* 0x000ee400080011ff */
[----:B---3--:R-:W-:Y:S01]  /*7300*/  @P6 SEL R39, RZ, 0x1, !P0 ;  /* 0x00000001ff276807 */ /* 0x008fe20004000000 */
[----:B--2---:R-:W-:Y:S06]  /*7310*/  @!P6 BRA `(.L_x_128) ;  /* 0x00000000003ce947 */ /* 0x004fec0003800000 */
[----:B------:R-:W-:Y:S01]  /*7320*/  ISETP.NE.AND P1, PT, R80, RZ, PT ;  /* 0x000000ff5000720c */ /* 0x000fe20003f25270 */
[----:B------:R-:W-:Y:S01]  /*7330*/  BSSY B0, `(.L_x_129) ;  /* 0x0000009000007945 */ /* 0x000fe20003800000 */
[----:B------:R-:W-:Y:S11]  /*7340*/  ISETP.NE.AND P0, PT, R39, RZ, PT ;  /* 0x000000ff2700720c */ /* 0x000ff60003f05270 */
[----:B------:R-:W-:Y:S05]  /*7350*/  @P1 IMAD R2, R38, 0x1000, R77 ;  /* 0x0000100026021824 */ /* 0x000fea00078e024d */
[----:B------:R-:W-:Y:S05]  /*7360*/  @P1 IADD3 R0, PT, PT, R2, UR48, RZ ;  /* 0x0000003002001c10 */ /* 0x000fea000fffe0ff */
[----:B------:R-:W-:Y:S01]  /*7370*/  @P1 IMAD.IADD R0, R81, 0x1, R0 ;  /* 0x0000000151001824 */ /* 0x000fe200078e0200 */
[----:B------:R-:W-:Y:S06]  /*7380*/  @P0 BRA `(.L_x_130) ;  /* 0x00000000000c0947 */ /* 0x000fec0003800000 */
[----:B------:R-:W-:Y:S04]  /*7390*/  SHF.L.U32 R4, R71, 0x1f, RZ ;  /* 0x0000001f47047819 */ /* 0x000fe800000006ff */
[----:B------:R-:W2:Y:S02]  /*73a0*/  SYNCS.PHASECHK.TRANS64.TRYWAIT P0, [R83+URZ+0x40], R4 ;  /* 0x00004004530075a7 */ /* 0x000ea400080011ff */
[----:B--2---:R-:W-:Y:S05]  /*73b0*/  @!P0 BRA `(.L_x_131) ;  /* 0x0000001c00f08947 */ /* 0x004fea0003800000 */
.L_x_130:
[----:B------:R-:W-:Y:S05]  /*73c0*/  BSYNC B0 ;  /* 0x0000000000007941 */ /* 0x000fea0003800000 */
.L_x_129:
[----:B------:R-:W-:Y:S02]  /*73d0*/  ISETP.NE.AND P0, PT, R80, RZ, PT ;  /* 0x000000ff5000720c */ /* 0x000fe40003f05270 */
[----:B------:R-:W-:Y:S11]  /*73e0*/  IADD3 R38, PT, PT, R38, 0x1, RZ ;  /* 0x0000000126267810 */ /* 0x000ff60007ffe0ff */
[----:B------:R3:W4:Y:S04]  /*73f0*/  @P0 LDS.128 R40, [R2+UR48+0x200] ;  /* 0x0002003002280984 */ /* 0x0007280008000c00 */
[----:B------:R3:W1:Y:S02]  /*7400*/  @P0 LDS.128 R48, [R0+0x200] ;  /* 0x0002000000300984 */ /* 0x0006640000000c00 */
.L_x_128:
[----:B------:R-:W-:Y:S05]  /*7410*/  BSYNC B1 ;  /* 0x0000000000017941 */ /* 0x000fea0003800000 */
.L_x_127:
[----:B------:R-:W-:Y:S05]  /*7420*/  VIADD R3, R34, 0x20 ;  /* 0x0000002022037836 */ /* 0x000fea0000000000 */
[----:B------:R-:W-:Y:S04]  /*7430*/  SHF.R.U32.HI R3, RZ, 0x15, R3 ;  /* 0x00000015ff037819 */ /* 0x000fe80000011603 */
[----:B------:R-:W-:Y:S11]  /*7440*/  LOP3.LUT P0, RZ, R3, 0x3, R66, 0x48, !PT ;  /* 0x0000000303ff7812 */ /* 0x000ff60007804842 */
[----:B------:R-:W-:Y:S02]  /*7450*/  @!UPT UIADD3 URZ, UPT, UPT, URZ, URZ, URZ ;  /* 0x000000fffffff290 */ /* 0x000fe4000fffe0ff */
[----:B------:R-:W-:Y:S05]  /*7460*/  @!P0 BRA `(.L_x_132) ;  /* 0x0000000000408947 */ /* 0x000fea0003800000 */
[----:B------:R-:W5:Y:S01]  /*7470*/  LDCU.64 UR8, c[0x4][0x70] ;  /* 0x01000e00ff0877ac */ /* 0x000f620008000a00 */
[----:B------:R-:W-:Y:S01]  /*7480*/  MOV R3, 0x0 ;  /* 0x0000000000037802 */ /* 0x000fe20000000f00 */
[----:B------:R-:W-:Y:S02]  /*7490*/  HFMA2 R12, -RZ, RZ, 0, 5.9604644775390625e-08 ;  /* 0x00000001ff0c7431 */ /* 0x000fe400000001ff */
[----:B------:R-:W-:Y:S02]  /*74a0*/  IMAD.MOV.U32 R8, RZ, RZ, 0x192 ;  /* 0x00000192ff087424 */ /* 0x000fe400078e00ff */
[----:B------:R-:W-:Y:S01]  /*74b0*/  IMAD.MOV.U32 R13, RZ, RZ, RZ ;  /* 0x000000ffff0d7224 */ /* 0x000fe200078e00ff */
[----:B------:R-:W4:Y:S01]  /*74c0*/  LDCU.64 UR6, c[0x4][0x78] ;  /* 0x01000f00ff0677ac */ /* 0x000f220008000a00 */
[----:B---3--:R-:W3:Y:S01]  /*74d0*/  LDC.64 R2, c[0x4][R3] ;  /* 0x0100000003027b82 */ /* 0x008ee20000000a00 */
[----:B------:R-:W1:Y:S01]  /*74e0*/  LDCU.64 UR4, c[0x4][0x10] ;  /* 0x01000200ff0477ac */ /* 0x000e620008000a00 */
[----:B-----5:R-:W-:Y:S01]  /*74f0*/  MOV R5, UR9 ;  /* 0x0000000900057c02 */ /* 0x020fe20008000f00 */
[----:B--2---:R-:W-:Y:S01]  /*7500*/  IMAD.U32 R4, RZ, RZ, UR8 ;  /* 0x00000008ff047e24 */ /* 0x004fe2000f8e00ff */
[----:B----4-:R-:W-:Y:S01]  /*7510*/  MOV R7, UR7 ;  /* 0x0000000700077c02 */ /* 0x010fe20008000f00 */
[----:B------:R-:W-:Y:S01]  /*7520*/  IMAD.U32 R6, RZ, RZ, UR6 ;  /* 0x00000006ff067e24 */ /* 0x000fe2000f8e00ff */
[----:B-1----:R-:W-:Y:S01]  /*7530*/  MOV R11, UR5 ;  /* 0x00000005000b7c02 */ /* 0x002fe20008000f00 */
[----:B------:R-:W-:Y:S02]  /*7540*/  IMAD.U32 R10, RZ, RZ, UR4 ;  /* 0x00000004ff0a7e24 */ /* 0x000fe4000f8e00ff */
[----:B------:R-:W-:Y:S07]  /*7550*/  LEPC R20, `(.L_x_132) ;  /* 0x000000001014794e */ /* 0x000fee0000000000 */
[----:B---3--:R-:W-:Y:S05]  /*7560*/  CALL.ABS.NOINC R2 ;  /* 0x0000000002007343 */ /* 0x008fea0003c00000 */
.L_x_132:
        /* <DEDUP_REMOVED lines=10> */
[----:B--2---:R-:W3:Y:S01]  /*7610*/  LDTM.x16 R4, tmem[UR4+0x20] ;  /* 0x00002004000479ee */ /* 0x004ee20008240000 */
[----:B------:R-:W-:Y:S02]  /*7620*/  MOV R83, UR37 ;  /* 0x0000002500537c02 */ /* 0x000fe40008000f00 */
[----:B------:R-:W-:Y:S05]  /*7630*/  LEA R88, R38, UR48, 0x3 ;  /* 0x0000003026587c11 */ /* 0x000fea000f8e18ff */
[----:B------:R-:W-:Y:S04]  /*7640*/  @P6 LEA R82, R82, UR48, 0x3 ;  /* 0x0000003052526c11 */ /* 0x000fe8000f8e18ff */
[----:B------:R-:W-:Y:S04]  /*7650*/  @P6 IADD3 R82, PT, PT, R82, 0x60, RZ ;  /* 0x0000006052526810 */ /* 0x000fe80007ffe0ff */
[----:B------:R-:W-:Y:S02]  /*7660*/  @P6 PRMT R82, R83, 0x654, R82 ;  /* 0x0000065453526816 */ /* 0x000fe40000000052 */
[----:B------:R-:W-:Y:S01]  /*7670*/  @P6 SHF.L.U32 R83, R71, 0x1f, RZ ;  /* 0x0000001f47536819 */ /* 0x000fe200000006ff */
[C---:B---3--:R-:W-:Y:S01]  /*7680*/  FMUL R0, R32.reuse, R4 ;  /* 0x0000000420007220 */ /* 0x048fe20000400000 */
        /* <DEDUP_REMOVED lines=75> */
.L_x_134:
[----:B------:R-:W-:Y:S05]  /*7b40*/  BSYNC.RECONVERGENT B0 ;  /* 0x0000000000007941 */ /* 0x000fea0003800200 */
.L_x_133:
        /* <DEDUP_REMOVED lines=19> */
.L_x_138:
[----:B------:R-:W-:Y:S05]  /*7c80*/  BSYNC B0 ;  /* 0x0000000000007941 */ /* 0x000fea0003800000 */
.L_x_137:
[----:B------:R-:W-:Y:S11]  /*7c90*/  ISETP.NE.AND P0, PT, R80, RZ, PT ;  /* 0x000000ff5000720c */ /* 0x000ff60003f05270 */
[----:B------:R-:W-:Y:S02]  /*7ca0*/  @!UPT UIADD3 URZ, UPT, UPT, URZ, URZ, URZ ;  /* 0x000000fffffff290 */ /* 0x000fe4000fffe0ff */
[----:B------:R3:W4:Y:S04]  /*7cb0*/  @P0 LDS.128 R40, [R38+UR48+0x200] ;  /* 0x0002003026280984 */ /* 0x0007280008000c00 */
[----:B------:R3:W1:Y:S02]  /*7cc0*/  @P0 LDS.128 R48, [R81+0x200] ;  /* 0x0002000051300984 */ /* 0x0006640000000c00 */
.L_x_136:
[----:B------:R-:W-:Y:S05]  /*7cd0*/  BSYNC B1 ;  /* 0x0000000000017941 */ /* 0x000fea0003800000 */
.L_x_135:
        /* <DEDUP_REMOVED lines=11> */
[----:B------:R-:W1:Y:S01]  /*7d90*/  LDC.64 R2, c[0x4][R3] ;  /* 0x0100000003027b82 */ /* 0x000e620000000a00 */
[----:B------:R-:W3:Y:S01]  /*7da0*/  LDCU.64 UR4, c[0x4][0x10] ;  /* 0x01000200ff0477ac */ /* 0x000ee20008000a00 */
[----:B--2---:R-:W-:Y:S01]  /*7db0*/  MOV R5, UR9 ;  /* 0x0000000900057c02 */ /* 0x004fe20008000f00 */
[----:B------:R-:W-:Y:S01]  /*7dc0*/  IMAD.U32 R4, RZ, RZ, UR8 ;  /* 0x00000008ff047e24 */ /* 0x000fe2000f8e00ff */
[----:B-----5:R-:W-:Y:S01]  /*7dd0*/  MOV R7, UR7 ;  /* 0x0000000700077c02 */ /* 0x020fe20008000f00 */
[----:B------:R-:W-:Y:S01]  /*7de0*/  IMAD.U32 R6, RZ, RZ, UR6 ;  /* 0x00000006ff067e24 */ /* 0x000fe2000f8e00ff */
[----:B---3--:R-:W-:Y:S01]  /*7df0*/  MOV R11, UR5 ;  /* 0x00000005000b7c02 */ /* 0x008fe20008000f00 */
[----:B------:R-:W-:Y:S02]  /*7e00*/  IMAD.U32 R10, RZ, RZ, UR4 ;  /* 0x00000004ff0a7e24 */ /* 0x000fe4000f8e00ff */
[----:B------:R-:W-:Y:S07]  /*7e10*/  LEPC R20, `(.L_x_140) ;  /* 0x000000001014794e */ /* 0x000fee0000000000 */
[----:B-1--4-:R-:W-:Y:S05]  /*7e20*/  CALL.ABS.NOINC R2 ;  /* 0x0000000002007343 */ /* 0x012fea0003c00000 */
.L_x_140:
[----:B------:R-:W-:Y:S01]  /*7e30*/  ISETP.NE.AND P0, PT, R72, RZ, PT ;  /* 0x000000ff4800720c */ /* 0x000fe20003f05270 */
[----:B------:R-:W-:Y:S05]  /*7e40*/  WARPSYNC.ALL ;  /* 0x0000000000007948 */ /* 0x000fea0003800000 */
[----:B------:R-:W-:Y:S01]  /*7e50*/  R2UR UR4, R34 ;  /* 0x00000000220472ca */ /* 0x000fe200000e0000 */
[----:B------:R-:W-:Y:S01]  /*7e60*/  BSSY.RECONVERGENT B0, `(.L_x_141) ;  /* 0x0000056000007945 */ /* 0x000fe20003800200 */
[C---:B----4-:R-:W-:Y:S02]  /*7e70*/  SHF.L.U32 R20, R40.reuse, 0x10, RZ ;  /* 0x0000001028147819 */ /* 0x050fe400000006ff */
[----:B------:R-:W-:Y:S02]  /*7e80*/  LOP3.LUT R36, R40, 0xffff0000, RZ, 0xc0, !PT ;  /* 0xffff000028247812 */ /* 0x000fe400078ec0ff */
[C---:B------:R-:W-:Y:S02]  /*7e90*/  SHF.L.U32 R21, R41.reuse, 0x10, RZ ;  /* 0x0000001029157819 */ /* 0x040fe400000006ff */
[----:B---3--:R-:W-:Y:S02]  /*7ea0*/  LOP3.LUT R38, R41, 0xffff0000, RZ, 0xc0, !PT ;  /* 0xffff000029267812 */ /* 0x008fe400078ec0ff */
[C---:B------:R-:W-:Y:S02]  /*7eb0*/  SHF.L.U32 R37, R42.reuse, 0x10, RZ ;  /* 0x000000102a257819 */ /* 0x040fe400000006ff */
[----:B------:R-:W-:Y:S01]  /*7ec0*/  LOP3.LUT R40, R42, 0xffff0000, RZ, 0xc0, !PT ;  /* 0xffff00002a287812 */ /* 0x000fe200078ec0ff */
[----:B------:R-:W2:Y:S01]  /*7ed0*/  LDTM.x16 R4, tmem[UR4+0x30] ;  /* 0x00003004000479ee */ /* 0x000ea20008240000 */
[C---:B------:R-:W-:Y:S01]  /*7ee0*/  SHF.L.U32 R39, R43.reuse, 0x10, RZ ;  /* 0x000000102b277819 */ /* 0x040fe200000006ff */
[----:B------:R-:W-:Y:S01]  /*7ef0*/  NOP ;  /* 0x0000000000007918 */ /* 0x000fe20000000000 */
[----:B------:R-:W-:Y:S02]  /*7f00*/  LOP3.LUT R42, R43, 0xffff0000, RZ, 0xc0, !PT ;  /* 0xffff00002b2a7812 */ /* 0x000fe400078ec0ff */
[C---:B-1----:R-:W-:Y:S02]  /*7f10*/  SHF.L.U32 R41, R48.reuse, 0x10, RZ ;  /* 0x0000001030297819 */ /* 0x042fe400000006ff */
[----:B------:R-:W-:Y:S02]  /*7f20*/  LOP3.LUT R43, R48, 0xffff0000, RZ, 0xc0, !PT ;  /* 0xffff0000302b7812 */ /* 0x000fe400078ec0ff */
[----:B------:R-:W-:Y:S02]  /*7f30*/  IADD3 R74, PT, PT, R74, 0xd0, RZ ;  /* 0x000000d04a4a7810 */ /* 0x000fe40007ffe0ff */
[C---:B------:R-:W-:Y:S02]  /*7f40*/  SHF.L.U32 R44, R49.reuse, 0x10, RZ ;  /* 0x00000010312c7819 */ /* 0x040fe400000006ff */
[----:B------:R-:W-:Y:S02]  /*7f50*/  LOP3.LUT R74, R74, 0xfefffff8, RZ, 0xc0, !PT ;  /* 0xfefffff84a4a7812 */ /* 0x000fe400078ec0ff */
[----:B------:R-:W-:Y:S02]  /*7f60*/  LOP3.LUT R46, R49, 0xffff0000, RZ, 0xc0, !PT ;  /* 0xffff0000312e7812 */ /* 0x000fe400078ec0ff */
[----:B--2---:R1:W-:Y:S01]  /*7f70*/  SYNCS.ARRIVE.TRANS64.RED.A1T0 RZ, [R74+URZ], RZ ;  /* 0x000000ff4aff79a7 */ /* 0x0043e200081004ff */
[C---:B------:R-:W-:Y:S02]  /*7f80*/  SHF.L.U32 R45, R50.reuse, 0x10, RZ ;  /* 0x00000010322d7819 */ /* 0x040fe400000006ff */
[----:B------:R-:W-:Y:S02]  /*7f90*/  LOP3.LUT R48, R50, 0xffff0000, RZ, 0xc0, !PT ;  /* 0xffff000032307812 */ /* 0x000fe400078ec0ff */
[----:B------:R-:W-:Y:S01]  /*7fa0*/  SHF.L.U32 R47, R51, 0x10, RZ ;  /* 0x00000010332f7819 */ /* 0x000fe200000006ff */
[C---:B------:R-:W-:Y:S01]  /*7fb0*/  FMUL R4, R32.reuse, R4 ;  /* 0x0000000420047220 */ /* 0x040fe20000400000 */
[C---:B------:R-:W-:Y:S01]  /*7fc0*/  FMUL R5, R32.reuse, R5 ;  /* 0x0000000520057220 */ /* 0x040fe20000400000 */
[C---:B------:R-:W-:Y:S01]  /*7fd0*/  FMUL R6, R32.reuse, R6 ;  /* 0x0000000620067220 */ /* 0x040fe20000400000 */
[C---:B------:R-:W-:Y:S01]  /*7fe0*/  FMUL R7, R32.reuse, R7 ;  /* 0x0000000720077220 */ /* 0x040fe20000400000 */
[C---:B------:R-:W-:Y:S01]  /*7ff0*/  FFMA R4, R35.reuse, R20, R4 ;  /* 0x0000001423047223 */ /* 0x040fe20000000004 */
        /* <DEDUP_REMOVED lines=19> */
[----:B------:R-:W-:Y:S01]  /*8130*/  FFMA R3, R35, R44, R3 ;  /* 0x0000002c23037223 */ /* 0x000fe20000000003 */
[----:B------:R-:W-:Y:S01]  /*8140*/  LOP3.LUT R50, R51, 0xffff0000, RZ, 0xc0, !PT ;  /* 0xffff000033327812 */ /* 0x000fe200078ec0ff */
[C---:B------:R-:W-:Y:S01]  /*8150*/  FMUL R14, R32.reuse, R18 ;  /* 0x00000012200e7220 */ /* 0x040fe20000400000 */
[----:B------:R-:W-:Y:S01]  /*8160*/  FFMA R15, R35, R46, R15 ;  /* 0x0000002e230f7223 */ /* 0x000fe2000000000f */
[----:B------:R-:W-:Y:S01]  /*8170*/  FMUL R19, R32, R19 ;  /* 0x0000001320137220 */ /* 0x000fe20000400000 */
[----:B------:R-:W-:Y:S01]  /*8180*/  F2FP.BF16.F32.PACK_AB R80, R5, R4 ;  /* 0x000000040550723e */ /* 0x000fe200000010ff */
[----:B------:R-:W-:Y:S01]  /*8190*/  FFMA R12, R35, R45, R12 ;  /* 0x0000002d230c7223 */ /* 0x000fe2000000000c */
[----:B------:R-:W-:Y:S01]  /*81a0*/  F2FP.BF16.F32.PACK_AB R81, R7, R6 ;  /* 0x000000060751723e */ /* 0x000fe200000010ff */
[----:B------:R-:W-:Y:S01]  /*81b0*/  FFMA R13, R35, R48, R13 ;  /* 0x00000030230d7223 */ /* 0x000fe2000000000d */
[----:B------:R-:W-:Y:S01]  /*81c0*/  F2FP.BF16.F32.PACK_AB R82, R9, R8 ;  /* 0x000000080952723e */ /* 0x000fe200000010ff */
[----:B------:R-:W-:Y:S01]  /*81d0*/  FFMA R14, R35, R47, R14 ;  /* 0x0000002f230e7223 */ /* 0x000fe2000000000e */
[----:B------:R-:W-:Y:S01]  /*81e0*/  F2FP.BF16.F32.PACK_AB R83, R11, R10 ;  /* 0x0000000a0b53723e */ /* 0x000fe200000010ff */
[----:B------:R-:W-:Y:S01]  /*81f0*/  FFMA R19, R35, R50, R19 ;  /* 0x0000003223137223 */ /* 0x000fe20000000013 */
[----:B------:R-:W-:Y:S02]  /*8200*/  F2FP.BF16.F32.PACK_AB R84, R2, R0 ;  /* 0x000000000254723e */ /* 0x000fe400000010ff */
[----:B------:R-:W-:Y:S01]  /*8210*/  F2FP.BF16.F32.PACK_AB R85, R15, R3 ;  /* 0x000000030f55723e */ /* 0x000fe200000010ff */
[----:B------:R1:W-:Y:S01]  /*8220*/  STS.128 [R77+UR48+0x3200], R80 ;  /* 0x003200504d007988 */ /* 0x0003e20008000c30 */
        /* <DEDUP_REMOVED lines=25> */
.L_x_142:
[----:B------:R-:W-:Y:S05]  /*83c0*/  BSYNC.RECONVERGENT B0 ;  /* 0x0000000000007941 */ /* 0x000fea0003800200 */
.L_x_141:
[----:B------:R-:W-:Y:S01]  /*83d0*/  BAR.SYNC.DEFER_BLOCKING 0x1, 0x80 ;  /* 0x0042000000007b1d */ /* 0x000fe20000010000 */
[----:B------:R-:W-:Y:S01]  /*83e0*/  UISETP.NE.AND UP0, UPT, UR49, -0x4, UPT ;  /* 0xfffffffc3100788c */ /* 0x000fe2000bf05270 */
[----:B------:R-:W-:Y:S08]  /*83f0*/  IADD3 R0, PT, PT, R30, 0x1, RZ ;  /* 0x000000011e007810 */ /* 0x000ff00007ffe0ff */
[----:B------:R-:W-:Y:S05]  /*8400*/  BRA.U !UP0, `(.L_x_143) ;  /* 0x0000000108287547 */ /* 0x000fea000b800000 */
[----:B------:R-:W-:Y:S01]  /*8410*/  ISETP.NE.AND P0, PT, R78, RZ, PT ;  /* 0x000000ff4e00720c */ /* 0x000fe20003f05270 */
[----:B------:R-:W-:Y:S01]  /*8420*/  IMAD.U32 R3, RZ, RZ, UR51 ;  /* 0x00000033ff037e24 */ /* 0x000fe2000f8e00ff */
[----:B------:R-:W-:Y:S01]  /*8430*/  UIADD3 UR51, UPT, UPT, UR51, 0x1, URZ ;  /* 0x0000000133337890 */ /* 0x000fe2000fffe0ff */
[----:B------:R-:W-:Y:S03]  /*8440*/  IMAD.U32 R2, RZ, RZ, UR37 ;  /* 0x00000025ff027e24 */ /* 0x000fe6000f8e00ff */
[----:B------:R-:W-:Y:S04]  /*8450*/  UISETP.NE.AND UP0, UPT, UR51, 0x4, UPT ;  /* 0x000000043300788c */ /* 0x000fe8000bf05270 */
[----:B------:R-:W-:Y:S03]  /*8460*/  USEL UR51, UR51, URZ, UP0 ;  /* 0x000000ff33337287 */ /* 0x000fe60008000000 */
[----:B------:R-:W-:Y:S05]  /*8470*/  @P0 LEA R3, R3, UR48, 0x3 ;  /* 0x0000003003030c11 */ /* 0x000fea000f8e18ff */
[----:B------:R-:W-:Y:S05]  /*8480*/  @P0 VIADD R3, R3, 0x60 ;  /* 0x0000006003030836 */ /* 0x000fea0000000000 */
[----:B------:R-:W-:Y:S04]  /*8490*/  @P0 PRMT R2, R2, 0x654, R3 ;  /* 0x0000065402020816 */ /* 0x000fe80000000003 */
[----:B------:R2:W-:Y:S03]  /*84a0*/  @P0 SYNCS.ARRIVE.TRANS64.RED.A1T0 RZ, [R2+URZ], RZ ;  /* 0x000000ff02ff09a7 */ /* 0x0005e600081004ff */
.L_x_143:
[----:B------:R-:W-:Y:S01]  /*84b0*/  ISETP.NE.AND P2, PT, R73, RZ, PT ;  /* 0x000000ff4900720c */ /* 0x000fe20003f45270 */
[----:B------:R-:W-:Y:S01]  /*84c0*/  UIADD3 UR49, UPT, UPT, UR49, 0x4, URZ ;  /* 0x0000000431317890 */ /* 0x000fe2000fffe0ff */
[----:B------:R-:W-:Y:S01]  /*84d0*/  ISETP.NE.AND P0, PT, R76, 0x2, PT ;  /* 0x000000024c00780c */ /* 0x000fe20003f05270 */
[----:B------:R-:W-:Y:S01]  /*84e0*/  IMAD.IADD R20, R29, 0x1, R58 ;  /* 0x000000011d147824 */ /* 0x000fe200078e023a */
[----:B------:R-:W-:Y:S01]  /*84f0*/  ISETP.NE.AND P1, PT, R0, 0x4, PT ;  /* 0x000000040000780c */ /* 0x000fe20003f25270 */
[----:B------:R-:W-:Y:S01]  /*8500*/  IMAD.IADD R21, R31, 0x1, R60 ;  /* 0x000000011f157824 */ /* 0x000fe200078e023c */
[----:B--2---:R-:W-:Y:S02]  /*8510*/  SEL R2, RZ, 0x1, P0 ;  /* 0x00000001ff027807 */ /* 0x004fe40000000000 */
[----:B------:R-:W-:Y:S02]  /*8520*/  SEL R3, RZ, 0x1, P1 ;  /* 0x00000001ff037807 */ /* 0x000fe40000800000 */
[----:B------:R-:W-:Y:S02]  /*8530*/  LOP3.LUT R69, R69, R2, RZ, 0x3c, !PT ;  /* 0x0000000245457212 */ /* 0x000fe400078e3cff */
[----:B------:R-:W-:Y:S02]  /*8540*/  LOP3.LUT R70, R70, R3, RZ, 0x3c, !PT ;  /* 0x0000000346467212 */ /* 0x000fe400078e3cff */
[----:B------:R-:W-:Y:S02]  /*8550*/  @P2 R2UR UR36, R68 ;  /* 0x00000000442422ca */ /* 0x000fe400000e0000 */
[----:B------:R-:W-:Y:S02]  /*8560*/  SEL R76, R76, RZ, P0 ;  /* 0x000000ff4c4c7207 */ /* 0x000fe40000000000 */
[----:B------:R-:W-:Y:S01]  /*8570*/  SEL R30, R0, RZ, P1 ;  /* 0x000000ff001e7207 */ /* 0x000fe20000800000 */
[----:B------:R-:W-:Y:S10]  /*8580*/  @P2 BRA `(.L_x_144) ;  /* 0xffffffcc00d42947 */ /* 0x000ff4000383ffff */
[----:B------:R-:W-:-:S09]  /*8590*/  UISETP.NE.AND UP0, UPT, UR50, URZ, UPT ;  /* 0x000000ff3200728c */ /* 0x000fd2000bf05270 */
[----:B------:R-:W-:Y:S05]  /*85a0*/  BRA.U !UP0, `(.L_x_145) ;  /* 0x0000000108487547 */ /* 0x000fea000b800000 */
[----:B------:R-:W2:Y:S02]  /*85b0*/  LDCU.64 UR4, c[0x0][0x890] ;  /* 0x00011200ff0477ac */ /* 0x000ea40008000a00 */
[----:B--2---:R-:W-:-:S04]  /*85c0*/  UISETP.NE.U32.AND UP0, UPT, UR4, URZ, UPT ;  /* 0x000000ff0400728c */ /* 0x004fc8000bf05070 */
[----:B------:R-:W-:-:S09]  /*85d0*/  UISETP.NE.AND.EX UP0, UPT, UR5, URZ, UPT, UP0 ;  /* 0x000000ff0500728c */ /* 0x000fd2000bf05300 */
[----:B------:R-:W-:Y:S05]  /*85e0*/  BRA.U UP0, `(.L_x_146) ;  /* 0x00000001000c7547 */ /* 0x000fea000b800000 */
[----:B------:R-:W-:-:S13]  /*85f0*/  FSETP.NEU.AND P0, PT, R35, RZ, PT ;  /* 0x000000ff2300720b */ /* 0x000fda0003f0d000 */
[----:B------:R-:W-:Y:S05]  /*8600*/  @!P0 EXIT ;  /* 0x000000000000894d */ /* 0x000fea0003800000 */
[----:B------:R-:W-:Y:S05]  /*8610*/  BRA `(.L_x_145) ;  /* 0x00000000002c7947 */ /* 0x000fea0003800000 */
.L_x_146:
[----:B------:R-:W-:Y:S01]  /*8620*/  ISETP.NE.AND P0, PT, R75, RZ, PT ;  /* 0x000000ff4b00720c */ /* 0x000fe20003f05270 */
[----:B------:R-:W-:-:S12]  /*8630*/  BSSY.RECONVERGENT B0, `(.L_x_145) ;  /* 0x0000009000007945 */ /* 0x000fd80003800200 */
[----:B------:R-:W-:Y:S05]  /*8640*/  @P0 BRA `(.L_x_147) ;  /* 0x0000000000140947 */ /* 0x000fea0003800000 */
[----:B------:R-:W2:Y:S02]  /*8650*/  LDCU.64 UR4, c[0x0][0x888] ;  /* 0x00011100ff0477ac */ /* 0x000ea40008000a00 */
[----:B--2---:R-:W-:-:S04]  /*8660*/  ISETP.NE.U32.AND P0, PT, RZ, UR4, PT ;  /* 0x00000004ff007c0c */ /* 0x004fc8000bf05070 */
[----:B------:R-:W-:-:S13]  /*8670*/  ISETP.NE.AND.EX P0, PT, RZ, UR5, PT, P0 ;  /* 0x00000005ff007c0c */ /* 0x000fda000bf05300 */
[----:B------:R-:W-:Y:S05]  /*8680*/  @!P0 EXIT ;  /* 0x000000000000894d */ /* 0x000fea0003800000 */
[----:B------:R-:W-:Y:S05]  /*8690*/  BRA `(.L_x_148) ;  /* 0x0000000000087947 */ /* 0x000fea0003800000 */
.L_x_147:
[----:B------:R-:W-:-:S13]  /*86a0*/  FSETP.NEU.AND P0, PT, R35, RZ, PT ;  /* 0x000000ff2300720b */ /* 0x000fda0003f0d000 */
[----:B------:R-:W-:Y:S05]  /*86b0*/  @!P0 EXIT ;  /* 0x000000000000894d */ /* 0x000fea0003800000 */
.L_x_148:
[----:B------:R-:W-:Y:S05]  /*86c0*/  BSYNC.RECONVERGENT B0 ;  /* 0x0000000000007941 */ /* 0x000fea0003800200 */
.L_x_145:
[----:B------:R-:W-:Y:S01]  /*86d0*/  ULEA UR4, UR51, UR48, 0x3 ;  /* 0x0000003033047291 */ /* 0x000fe2000f8e18ff */
[----:B------:R-:W-:-:S04]  /*86e0*/  DEPBAR.LE SB0, 0x0 ;  /* 0x000080000000791a */ /* 0x000fc80000000000 */
[----:B------:R-:W-:-:S04]  /*86f0*/  UIADD3 UR4, UPT, UPT, UR4, 0x60, URZ ;  /* 0x0000006004047890 */ /* 0x000fc8000fffe0ff */
[----:B------:R-:W-:-:S09]  /*8700*/  UPRMT UR4, UR37, 0x654, UR4 ;  /* 0x0000065425047896 */ /* 0x000fd20008000004 */
[----:B------:R-:W-:Y:S01]  /*8710*/  SYNCS.ARRIVE.TRANS64.RED.A1T0 RZ, [UR4], RZ ;  /* 0x000000ffffff79a7 */ /* 0x000fe20008100404 */
[----:B------:R-:W-:Y:S05]  /*8720*/  EXIT ;  /* 0x000000000000794d */ /* 0x000fea0003800000 */
.L_x_24:
[----:B--2---:R2:W4:Y:S02]  /*8730*/  SYNCS.PHASECHK.TRANS64.TRYWAIT P0, [R3+URZ+0x100], R2 ;  /* 0x00010002030075a7 */ /* 0x00452400080011ff */
[----:B----4-:R-:W-:Y:S05]  /*8740*/  @!P0 NANOSLEEP.SYNCS 0x989680 ;  /* 0x009896800000895d */ /* 0x010fea0003900000 */
[----:B------:R-:W4:Y:S02]  /*8750*/  @!P0 SYNCS.PHASECHK.TRANS64 P0, [R3+URZ+0x100], R2 ;  /* 0x00010002030085a7 */ /* 0x000f2400080010ff */
[----:B----4-:R-:W-:Y:S05]  /*8760*/  @!P0 BRA `(.L_x_24) ;  /* 0xfffffffc00f08947 */ /* 0x010fea000383ffff */
[----:B------:R-:W-:Y:S05]  /*8770*/  BRA `(.L_x_149) ;  /* 0xffffff9000247947 */ /* 0x000fea000383ffff */
.L_x_27:
[----:B-1----:R-:W-:-:S07]  /*8780*/  MOV R2, UR33 ;  /* 0x0000002100027c02 */ /* 0x002fce0008000f00 */
.L_x_150:
[----:B-1----:R1:W2:Y:S02]  /*8790*/  SYNCS.PHASECHK.TRANS64.TRYWAIT P0, [R2+URZ+0x20], R5 ;  /* 0x00002005020075a7 */ /* 0x0022a400080011ff */
[----:B--2---:R-:W-:Y:S05]  /*87a0*/  @!P0 NANOSLEEP.SYNCS 0x989680 ;  /* 0x009896800000895d */ /* 0x004fea0003900000 */
[----:B------:R-:W2:Y:S02]  /*87b0*/  @!P0 SYNCS.PHASECHK.TRANS64 P0, [R2+URZ+0x20], R5 ;  /* 0x00002005020085a7 */ /* 0x000ea400080010ff */
[----:B--2---:R-:W-:Y:S05]  /*87c0*/  @!P0 BRA `(.L_x_150) ;  /* 0xfffffffc00f08947 */ /* 0x004fea000383ffff */
[----:B------:R-:W-:Y:S05]  /*87d0*/  BRA `(.L_x_26) ;  /* 0xffffff9000887947 */ /* 0x000fea000383ffff */
.L_x_34:
[----:B-1----:R-:W-:-:S07]  /*87e0*/  MOV R2, UR17 ;  /* 0x0000001100027c02 */ /* 0x002fce0008000f00 */
.L_x_151:
[----:B-1----:R1:W2:Y:S02]  /*87f0*/  SYNCS.PHASECHK.TRANS64.TRYWAIT P0, [R2+URZ+0x20], R5 ;  /* 0x00002005020075a7 */ /* 0x0022a400080011ff */
[----:B--2---:R-:W-:Y:S05]  /*8800*/  @!P0 NANOSLEEP.SYNCS 0x989680 ;  /* 0x009896800000895d */ /* 0x004fea0003900000 */
[----:B------:R-:W2:Y:S02]  /*8810*/  @!P0 SYNCS.PHASECHK.TRANS64 P0, [R2+URZ+0x20], R5 ;  /* 0x00002005020085a7 */ /* 0x000ea400080010ff */
[----:B--2---:R-:W-:Y:S05]  /*8820*/  @!P0 BRA `(.L_x_151) ;  /* 0xfffffffc00f08947 */ /* 0x004fea000383ffff */
[----:B------:R-:W-:Y:S05]  /*8830*/  BRA `(.L_x_33) ;  /* 0xffffff9400407947 */ /* 0x000fea000383ffff */
.L_x_39:
[----:B-1----:R1:W2:Y:S02]  /*8840*/  SYNCS.PHASECHK.TRANS64.TRYWAIT P0, [R2+URZ+0x90], R3 ;  /* 0x00009003020075a7 */ /* 0x0022a400080011ff */
[----:B--2---:R-:W-:Y:S05]  /*8850*/  @!P0 NANOSLEEP.SYNCS 0x989680 ;  /* 0x009896800000895d */ /* 0x004fea0003900000 */
[----:B------:R-:W2:Y:S02]  /*8860*/  @!P0 SYNCS.PHASECHK.TRANS64 P0, [R2+URZ+0x90], R3 ;  /* 0x00009003020085a7 */ /* 0x000ea400080010ff */
[----:B--2---:R-:W-:Y:S05]  /*8870*/  @!P0 BRA `(.L_x_39) ;  /* 0xfffffffc00f08947 */ /* 0x004fea000383ffff */
[----:B------:R-:W-:Y:S05]  /*8880*/  BRA `(.L_x_152) ;  /* 0xffffff9400e07947 */ /* 0x000fea000383ffff */
.L_x_43:
[----:B---3--:R-:W-:-:S07]  /*8890*/  MOV R0, UR4 ;  /* 0x0000000400007c02 */ /* 0x008fce0008000f00 */
.L_x_153:
[----:B-1----:R1:W2:Y:S02]  /*88a0*/  SYNCS.PHASECHK.TRANS64.TRYWAIT P0, [R0+URZ], R3 ;  /* 0x00000003000075a7 */ /* 0x0022a400080011ff */
[----:B--2---:R-:W-:Y:S05]  /*88b0*/  @!P0 NANOSLEEP.SYNCS 0x989680 ;  /* 0x009896800000895d */ /* 0x004fea0003900000 */
[----:B------:R-:W2:Y:S02]  /*88c0*/  @!P0 SYNCS.PHASECHK.TRANS64 P0, [R0+URZ], R3 ;  /* 0x00000003000085a7 */ /* 0x000ea400080010ff */
[----:B--2---:R-:W-:Y:S05]  /*88d0*/  @!P0 BRA `(.L_x_153) ;  /* 0xfffffffc00f08947 */ /* 0x004fea000383ffff */
[----:B------:R-:W-:Y:S05]  /*88e0*/  BRA `(.L_x_154) ;  /* 0xffffff9c00507947 */ /* 0x000fea000383ffff */
.L_x_44:
[----:B---3--:R-:W-:-:S07]  /*88f0*/  MOV R0, UR4 ;  /* 0x0000000400007c02 */ /* 0x008fce0008000f00 */
.L_x_155:
[----:B-1----:R1:W2:Y:S02]  /*8900*/  SYNCS.PHASECHK.TRANS64.TRYWAIT P0, [R0+URZ], R3 ;  /* 0x00000003000075a7 */ /* 0x0022a400080011ff */
[----:B--2---:R-:W-:Y:S05]  /*8910*/  @!P0 NANOSLEEP.SYNCS 0x989680 ;  /* 0x009896800000895d */ /* 0x004fea0003900000 */
[----:B------:R-:W2:Y:S02]  /*8920*/  @!P0 SYNCS.PHASECHK.TRANS64 P0, [R0+URZ], R3 ;  /* 0x00000003000085a7 */ /* 0x000ea400080010ff */
[----:B--2---:R-:W-:Y:S05]  /*8930*/  @!P0 BRA `(.L_x_155) ;  /* 0xfffffffc00f08947 */ /* 0x004fea000383ffff */
[----:B------:R-:W-:Y:S05]  /*8940*/  BRA `(.L_x_156) ;  /* 0xffffff9c005c7947 */ /* 0x000fea000383ffff */
.L_x_45:
[----:B---3--:R-:W-:-:S07]  /*8950*/  MOV R0, UR4 ;  /* 0x0000000400007c02 */ /* 0x008fce0008000f00 */
.L_x_157:
[----:B-1----:R1:W2:Y:S02]  /*8960*/  SYNCS.PHASECHK.TRANS64.TRYWAIT P0, [R0+URZ], R3 ;  /* 0x00000003000075a7 */ /* 0x0022a400080011ff */
[----:B--2---:R-:W-:Y:S05]  /*8970*/  @!P0 NANOSLEEP.SYNCS 0x989680 ;  /* 0x009896800000895d */ /* 0x004fea0003900000 */
[----:B------:R-:W2:Y:S02]  /*8980*/  @!P0 SYNCS.PHASECHK.TRANS64 P0, [R0+URZ], R3 ;  /* 0x00000003000085a7 */ /* 0x000ea400080010ff */
[----:B--2---:R-:W-:Y:S05]  /*8990*/  @!P0 BRA `(.L_x_157) ;  /* 0xfffffffc00f08947 */ /* 0x004fea000383ffff */
[----:B------:R-:W-:Y:S05]  /*89a0*/  BRA `(.L_x_158) ;  /* 0xffffff9c00687947 */ /* 0x000fea000383ffff */
.L_x_48:
[----:B-1----:R1:W2:Y:S02]  /*89b0*/  SYNCS.PHASECHK.TRANS64.TRYWAIT P0, [R0+URZ+0xf0], R5 ;  /* 0x0000f005000075a7 */ /* 0x0022a400080011ff */
[----:B--2---:R-:W-:Y:S05]  /*89c0*/  @!P0 NANOSLEEP.SYNCS 0x989680 ;  /* 0x009896800000895d */ /* 0x004fea0003900000 */
[----:B------:R-:W2:Y:S02]  /*89d0*/  @!P0 SYNCS.PHASECHK.TRANS64 P0, [R0+URZ+0xf0], R5 ;  /* 0x0000f005000085a7 */ /* 0x000ea400080010ff */
[----:B--2---:R-:W-:Y:S05]  /*89e0*/  @!P0 BRA `(.L_x_48) ;  /* 0xfffffffc00f08947 */ /* 0x004fea000383ffff */
[----:B------:R-:W-:Y:S05]  /*89f0*/  BRA `(.L_x_159) ;  /* 0xffffff9c00c87947 */ /* 0x000fea000383ffff */
.L_x_49:
[----:B------:R-:W-:-:S07]  /*8a00*/  MOV R0, UR5 ;  /* 0x0000000500007c02 */ /* 0x000fce0008000f00 */
.L_x_160:
[----:B-1----:R1:W2:Y:S02]  /*8a10*/  SYNCS.PHASECHK.TRANS64.TRYWAIT P0, [R0+URZ+0xa0], R7 ;  /* 0x0000a007000075a7 */ /* 0x0022a400080011ff */
[----:B--2---:R-:W-:Y:S05]  /*8a20*/  @!P0 NANOSLEEP.SYNCS 0x989680 ;  /* 0x009896800000895d */ /* 0x004fea0003900000 */
[----:B------:R-:W2:Y:S02]  /*8a30*/  @!P0 SYNCS.PHASECHK.TRANS64 P0, [R0+URZ+0xa0], R7 ;  /* 0x0000a007000085a7 */ /* 0x000ea400080010ff */
[----:B--2---:R-:W-:Y:S05]  /*8a40*/  @!P0 BRA `(.L_x_160) ;  /* 0xfffffffc00f08947 */ /* 0x004fea000383ffff */
[----:B------:R-:W-:Y:S05]  /*8a50*/  BRA `(.L_x_161) ;  /* 0xffffff9c00d87947 */ /* 0x000fea000383ffff */
.L_x_50:
[----:B-1----:R1:W2:Y:S02]  /*8a60*/  SYNCS.PHASECHK.TRANS64.TRYWAIT P1, [R0+URZ+0x90], R5 ;  /* 0x00009005000075a7 */ /* 0x0022a400080211ff */
[----:B--2---:R-:W-:Y:S05]  /*8a70*/  @!P1 NANOSLEEP.SYNCS 0x989680 ;  /* 0x009896800000995d */ /* 0x004fea0003900000 */
[----:B------:R-:W2:Y:S02]  /*8a80*/  @!P1 SYNCS.PHASECHK.TRANS64 P1, [R0+URZ+0x90], R5 ;  /* 0x00009005000095a7 */ /* 0x000ea400080210ff */
[----:B--2---:R-:W-:Y:S05]  /*8a90*/  @!P1 BRA `(.L_x_50) ;  /* 0xfffffffc00f09947 */ /* 0x004fea000383ffff */
[----:B------:R-:W-:Y:S05]  /*8aa0*/  BRA `(.L_x_162) ;  /* 0xffffffa000087947 */ /* 0x000fea000383ffff */
.L_x_53:
[----:B------:R-:W-:-:S07]  /*8ab0*/  MOV R0, UR5 ;  /* 0x0000000500007c02 */ /* 0x000fce0008000f00 */
.L_x_163:
[----:B-1----:R1:W2:Y:S02]  /*8ac0*/  SYNCS.PHASECHK.TRANS64.TRYWAIT P0, [R0+URZ+0xa0], R3 ;  /* 0x0000a003000075a7 */ /* 0x0022a400080011ff */
[----:B--2---:R-:W-:Y:S05]  /*8ad0*/  @!P0 NANOSLEEP.SYNCS 0x989680 ;  /* 0x009896800000895d */ /* 0x004fea0003900000 */
[----:B------:R-:W2:Y:S02]  /*8ae0*/  @!P0 SYNCS.PHASECHK.TRANS64 P0, [R0+URZ+0xa0], R3 ;  /* 0x0000a003000085a7 */ /* 0x000ea400080010ff */
[----:B--2---:R-:W-:Y:S05]  /*8af0*/  @!P0 BRA `(.L_x_163) ;  /* 0xfffffffc00f08947 */ /* 0x004fea000383ffff */
[----:B------:R-:W-:Y:S05]  /*8b00*/  BRA `(.L_x_52) ;  /* 0xffffffa0005c7947 */ /* 0x000fea000383ffff */
.L_x_62:
[----:B-1----:R-:W-:-:S04]  /*8b10*/  MOV R4, UR6 ;  /* 0x0000000600047c02 */ /* 0x002fc80008000f00 */
[----:B------:R1:W2:Y:S03]  /*8b20*/  SYNCS.PHASECHK.TRANS64.TRYWAIT P0, [R4+URZ+0x8], R5 ;  /* 0x00000805040075a7 */ /* 0x0002a600080011ff */
[----:B--2---:R-:W-:Y:S05]  /*8b30*/  @!P0 NANOSLEEP.SYNCS 0x989680 ;  /* 0x009896800000895d */ /* 0x004fea0003900000 */
[----:B------:R-:W2:Y:S02]  /*8b40*/  @!P0 SYNCS.PHASECHK.TRANS64 P0, [R4+URZ+0x8], R5 ;  /* 0x00000805040085a7 */ /* 0x000ea400080010ff */
[----:B--2---:R-:W-:Y:S05]  /*8b50*/  @!P0 BRA `(.L_x_62) ;  /* 0xfffffffc00ec8947 */ /* 0x004fea000383ffff */
[----:B------:R-:W-:Y:S05]  /*8b60*/  BRA `(.L_x_61) ;  /* 0xffffffa400107947 */ /* 0x000fea000383ffff */
.L_x_64:
[----:B------:R-:W-:Y:S01]  /*8b70*/  BSSY B0, `(.L_x_164) ;  /* 0x0000006000007945 */ /* 0x000fe20003800000 */
[----:B------:R-:W-:-:S07]  /*8b80*/  MOV R15, 0xffffffff ;  /* 0xffffffff000f7802 */ /* 0x000fce0000000f00 */
[----:B-1---5:R-:W-:Y:S05]  /*8b90*/  WARPSYNC.COLLECTIVE R15, `(.L_x_165) ;  /* 0x000000000f0c7348 */ /* 0x022fea0003c00000 */
[----:B------:R-:W-:Y:S02]  /*8ba0*/  ELECT P6, UR79, PT ;  /* 0x00000000004f782f */ /* 0x000fe400038c0000 */
[----:B------:R-:W-:Y:S01]  /*8bb0*/  MOV R14, UR79 ;  /* 0x0000004f000e7c02 */ /* 0x000fe20008000f00 */
[----:B-1---5:R-:W-:Y:S10]  /*8bc0*/  ENDCOLLECTIVE ;  /* 0x000000000000791b */ /* 0x022ff40003800000 */
.L_x_165:
[----:B------:R-:W-:Y:S05]  /*8bd0*/  BSYNC B0 ;  /* 0x0000000000007941 */ /* 0x000fea0003800000 */
.L_x_164:
[----:B------:R-:W-:Y:S05]  /*8be0*/  BRA `(.L_x_166) ;  /* 0xffffffa400407947 */ /* 0x000fea000383ffff */
.L_x_66:
[----:B-1----:R-:W-:-:S04]  /*8bf0*/  MOV R2, UR6 ;  /* 0x0000000600027c02 */ /* 0x002fc80008000f00 */
[----:B------:R1:W2:Y:S03]  /*8c00*/  SYNCS.PHASECHK.TRANS64.TRYWAIT P0, [R2+URZ+0x8], R3 ;  /* 0x00000803020075a7 */ /* 0x0002a600080011ff */
[----:B--2---:R-:W-:Y:S05]  /*8c10*/  @!P0 NANOSLEEP.SYNCS 0x989680 ;  /* 0x009896800000895d */ /* 0x004fea0003900000 */
[----:B------:R-:W2:Y:S02]  /*8c20*/  @!P0 SYNCS.PHASECHK.TRANS64 P0, [R2+URZ+0x8], R3 ;  /* 0x00000803020085a7 */ /* 0x000ea400080010ff */
[----:B--2---:R-:W-:Y:S05]  /*8c30*/  @!P0 BRA `(.L_x_66) ;  /* 0xfffffffc00ec8947 */ /* 0x004fea000383ffff */
[----:B------:R-:W-:Y:S05]  /*8c40*/  BRA `(.L_x_65) ;  /* 0xffffffa400447947 */ /* 0x000fea000383ffff */
.L_x_67:
[----:B-1----:R1:W2:Y:S02]  /*8c50*/  SYNCS.PHASECHK.TRANS64.TRYWAIT P0, [R0+URZ+0x90], R5 ;  /* 0x00009005000075a7 */ /* 0x0022a400080011ff */
[----:B--2---:R-:W-:Y:S05]  /*8c60*/  @!P0 NANOSLEEP.SYNCS 0x989680 ;  /* 0x009896800000895d */ /* 0x004fea0003900000 */
[----:B------:R-:W2:Y:S02]  /*8c70*/  @!P0 SYNCS.PHASECHK.TRANS64 P0, [R0+URZ+0x90], R5 ;  /* 0x00009005000085a7 */ /* 0x000ea400080010ff */
[----:B--2---:R-:W-:Y:S05]  /*8c80*/  @!P0 BRA `(.L_x_67) ;  /* 0xfffffffc00f08947 */ /* 0x004fea000383ffff */
[----:B------:R-:W-:Y:S05]  /*8c90*/  BRA `(.L_x_167) ;  /* 0xffffffa800207947 */ /* 0x000fea000383ffff */
.L_x_69:
[----:B------:R-:W-:-:S07]  /*8ca0*/  MOV R0, UR10 ;  /* 0x0000000a00007c02 */ /* 0x000fce0008000f00 */
.L_x_168:
[----:B-1----:R1:W2:Y:S02]  /*8cb0*/  SYNCS.PHASECHK.TRANS64.TRYWAIT P0, [R0+URZ+0xd0], R5 ;  /* 0x0000d005000075a7 */ /* 0x0022a400080011ff */
[----:B--2---:R-:W-:Y:S05]  /*8cc0*/  @!P0 NANOSLEEP.SYNCS 0x989680 ;  /* 0x009896800000895d */ /* 0x004fea0003900000 */
[----:B------:R-:W2:Y:S02]  /*8cd0*/  @!P0 SYNCS.PHASECHK.TRANS64 P0, [R0+URZ+0xd0], R5 ;  /* 0x0000d005000085a7 */ /* 0x000ea400080010ff */
[----:B--2---:R-:W-:Y:S05]  /*8ce0*/  @!P0 BRA `(.L_x_168) ;  /* 0xfffffffc00f08947 */ /* 0x004fea000383ffff */
[----:B------:R-:W-:Y:S05]  /*8cf0*/  BRA `(.L_x_169) ;  /* 0xffffffa8006c7947 */ /* 0x000fea000383ffff */
.L_x_72:
[----:B------:R-:W-:Y:S07]  /*8d00*/  MOV R0, UR9 ;  /* 0x0000000900007c02 */ /* 0x000fee0008000f00 */
.L_x_170:
[----:B-1----:R1:W2:Y:S02]  /*8d10*/  SYNCS.PHASECHK.TRANS64.TRYWAIT P0, [R0+URZ], R5 ;  /* 0x00000005000075a7 */ /* 0x0022a400080011ff */
[----:B--2---:R-:W-:Y:S05]  /*8d20*/  @!P0 NANOSLEEP.SYNCS 0x989680 ;  /* 0x009896800000895d */ /* 0x004fea0003900000 */
[----:B------:R-:W2:Y:S02]  /*8d30*/  @!P0 SYNCS.PHASECHK.TRANS64 P0, [R0+URZ], R5 ;  /* 0x00000005000085a7 */ /* 0x000ea400080010ff */
[----:B--2---:R-:W-:Y:S05]  /*8d40*/  @!P0 BRA `(.L_x_170) ;  /* 0xfffffffc00f08947 */ /* 0x004fea000383ffff */
[----:B------:R-:W-:Y:S05]  /*8d50*/  BRA `(.L_x_71) ;  /* 0xffffffa800807947 */ /* 0x000fea000383ffff */
.L_x_76:
[----:B-1----:R-:W-:-:S07]  /*8d60*/  MOV R0, UR7 ;  /* 0x0000000700007c02 */ /* 0x002fce0008000f00 */
.L_x_171:
[----:B-1----:R1:W2:Y:S02]  /*8d70*/  SYNCS.PHASECHK.TRANS64.TRYWAIT P0, [R0+URZ], R3 ;  /* 0x00000003000075a7 */ /* 0x0022a400080011ff */
[----:B--2---:R-:W-:Y:S05]  /*8d80*/  @!P0 NANOSLEEP.SYNCS 0x989680 ;  /* 0x009896800000895d */ /* 0x004fea0003900000 */
[----:B------:R-:W2:Y:S02]  /*8d90*/  @!P0 SYNCS.PHASECHK.TRANS64 P0, [R0+URZ], R3 ;  /* 0x00000003000085a7 */ /* 0x000ea400080010ff */
[----:B--2---:R-:W-:Y:S05]  /*8da0*/  @!P0 BRA `(.L_x_171) ;  /* 0xfffffffc00f08947 */ /* 0x004fea000383ffff */
[----:B------:R-:W-:Y:S05]  /*8db0*/  BRA `(.L_x_172) ;  /* 0xffffffac004c7947 */ /* 0x000fea000383ffff */
.L_x_77:
[----:B------:R-:W-:-:S07]  /*8dc0*/  MOV R0, UR7 ;  /* 0x0000000700007c02 */ /* 0x000fce0008000f00 */
.L_x_173:
[----:B-1----:R1:W2:Y:S02]  /*8dd0*/  SYNCS.PHASECHK.TRANS64.TRYWAIT P0, [R0+URZ], R3 ;  /* 0x00000003000075a7 */ /* 0x0022a400080011ff */
[----:B--2---:R-:W-:Y:S05]  /*8de0*/  @!P0 NANOSLEEP.SYNCS 0x989680 ;  /* 0x009896800000895d */ /* 0x004fea0003900000 */
[----:B------:R-:W2:Y:S02]  /*8df0*/  @!P0 SYNCS.PHASECHK.TRANS64 P0, [R0+URZ], R3 ;  /* 0x00000003000085a7 */ /* 0x000ea400080010ff */
[----:B--2---:R-:W-:Y:S05]  /*8e00*/  @!P0 BRA `(.L_x_173) ;  /* 0xfffffffc00f08947 */ /* 0x004fea000383ffff */
[----:B------:R-:W-:Y:S05]  /*8e10*/  BRA `(.L_x_174) ;  /* 0xffffffac00587947 */ /* 0x000fea000383ffff */
.L_x_78:
[----:B------:R-:W-:-:S07]  /*8e20*/  MOV R0, UR7 ;  /* 0x0000000700007c02 */ /* 0x000fce0008000f00 */
.L_x_175:
[----:B-1----:R1:W2:Y:S02]  /*8e30*/  SYNCS.PHASECHK.TRANS64.TRYWAIT P0, [R0+URZ], R3 ;  /* 0x00000003000075a7 */ /* 0x0022a400080011ff */
[----:B--2---:R-:W-:Y:S05]  /*8e40*/  @!P0 NANOSLEEP.SYNCS 0x989680 ;  /* 0x009896800000895d */ /* 0x004fea0003900000 */
[----:B------:R-:W2:Y:S02]  /*8e50*/  @!P0 SYNCS.PHASECHK.TRANS64 P0, [R0+URZ], R3 ;  /* 0x00000003000085a7 */ /* 0x000ea400080010ff */
[----:B--2---:R-:W-:Y:S05]  /*8e60*/  @!P0 BRA `(.L_x_175) ;  /* 0xfffffffc00f08947 */ /* 0x004fea000383ffff */
[----:B------:R-:W-:Y:S05]  /*8e70*/  BRA `(.L_x_176) ;  /* 0xffffffac00647947 */ /* 0x000fea000383ffff */
.L_x_81:
[----:B------:R-:W-:-:S07]  /*8e80*/  MOV R0, UR8 ;  /* 0x0000000800007c02 */ /* 0x000fce0008000f00 */
.L_x_177:
[----:B-1----:R1:W2:Y:S02]  /*8e90*/  SYNCS.PHASECHK.TRANS64.TRYWAIT P1, [R0+URZ+0x110], R3 ;  /* 0x00011003000075a7 */ /* 0x0022a400080211ff */
[----:B--2---:R-:W-:Y:S05]  /*8ea0*/  @!P1 NANOSLEEP.SYNCS 0x989680 ;  /* 0x009896800000995d */ /* 0x004fea0003900000 */
[----:B------:R-:W2:Y:S02]  /*8eb0*/  @!P1 SYNCS.PHASECHK.TRANS64 P1, [R0+URZ+0x110], R3 ;  /* 0x00011003000095a7 */ /* 0x000ea400080210ff */
[----:B--2---:R-:W-:Y:S05]  /*8ec0*/  @!P1 BRA `(.L_x_177) ;  /* 0xfffffffc00f09947 */ /* 0x004fea000383ffff */
[----:B------:R-:W-:Y:S05]  /*8ed0*/  BRA `(.L_x_178) ;  /* 0xffffffac00b07947 */ /* 0x000fea000383ffff */
.L_x_86:
[----:B--2---:R2:W4:Y:S02]  /*8ee0*/  SYNCS.PHASECHK.TRANS64.TRYWAIT P0, [R0+URZ+0x90], R3 ;  /* 0x00009003000075a7 */ /* 0x00452400080011ff */
[----:B----4-:R-:W-:Y:S05]  /*8ef0*/  @!P0 NANOSLEEP.SYNCS 0x989680 ;  /* 0x009896800000895d */ /* 0x010fea0003900000 */
[----:B------:R-:W4:Y:S02]  /*8f00*/  @!P0 SYNCS.PHASECHK.TRANS64 P0, [R0+URZ+0x90], R3 ;  /* 0x00009003000085a7 */ /* 0x000f2400080010ff */
[----:B----4-:R-:W-:Y:S05]  /*8f10*/  @!P0 BRA `(.L_x_86) ;  /* 0xfffffffc00f08947 */ /* 0x010fea000383ffff */
[----:B------:R-:W-:Y:S05]  /*8f20*/  BRA `(.L_x_179) ;  /* 0xffffffb000c47947 */ /* 0x000fea000383ffff */
.L_x_89:
[----:B------:R-:W-:Y:S07]  /*8f30*/  MOV R0, UR7 ;  /* 0x0000000700007c02 */ /* 0x000fee0008000f00 */
.L_x_180:
[----:B--2---:R2:W4:Y:S02]  /*8f40*/  SYNCS.PHASECHK.TRANS64.TRYWAIT P0, [R0+URZ+0x88], R3 ;  /* 0x00008803000075a7 */ /* 0x00452400080011ff */
[----:B----4-:R-:W-:Y:S05]  /*8f50*/  @!P0 NANOSLEEP.SYNCS 0x989680 ;  /* 0x009896800000895d */ /* 0x010fea0003900000 */
[----:B------:R-:W4:Y:S02]  /*8f60*/  @!P0 SYNCS.PHASECHK.TRANS64 P0, [R0+URZ+0x88], R3 ;  /* 0x00008803000085a7 */ /* 0x000f2400080010ff */
[----:B----4-:R-:W-:Y:S05]  /*8f70*/  @!P0 BRA `(.L_x_180) ;  /* 0xfffffffc00f08947 */ /* 0x010fea000383ffff */
[----:B------:R-:W-:Y:S05]  /*8f80*/  BRA `(.L_x_88) ;  /* 0xffffffb400a47947 */ /* 0x000fea000383ffff */
.L_x_92:
[----:B------:R-:W-:Y:S07]  /*8f90*/  MOV R3, UR7 ;  /* 0x0000000700037c02 */ /* 0x000fee0008000f00 */
.L_x_181:
[----:B-1----:R1:W2:Y:S02]  /*8fa0*/  SYNCS.PHASECHK.TRANS64.TRYWAIT P0, [R3+URZ+0x60], R12 ;  /* 0x0000600c030075a7 */ /* 0x0022a400080011ff */
[----:B--2---:R-:W-:Y:S05]  /*8fb0*/  @!P0 NANOSLEEP.SYNCS 0x989680 ;  /* 0x009896800000895d */ /* 0x004fea0003900000 */
[----:B------:R-:W2:Y:S02]  /*8fc0*/  @!P0 SYNCS.PHASECHK.TRANS64 P0, [R3+URZ+0x60], R12 ;  /* 0x0000600c030085a7 */ /* 0x000ea400080010ff */
[----:B--2---:R-:W-:Y:S05]  /*8fd0*/  @!P0 BRA `(.L_x_181) ;  /* 0xfffffffc00f08947 */ /* 0x004fea000383ffff */
[----:B------:R-:W-:Y:S05]  /*8fe0*/  BRA `(.L_x_182) ;  /* 0xffffffb8001c7947 */ /* 0x000fea000383ffff */
.L_x_93:
[----:B-1----:R-:W-:Y:S07]  /*8ff0*/  MOV R3, UR7 ;  /* 0x0000000700037c02 */ /* 0x002fee0008000f00 */
.L_x_183:
[----:B-1----:R1:W2:Y:S02]  /*9000*/  SYNCS.PHASECHK.TRANS64.TRYWAIT P0, [R3+URZ+0x68], R12 ;  /* 0x0000680c030075a7 */ /* 0x0022a400080011ff */
[----:B--2---:R-:W-:Y:S05]  /*9010*/  @!P0 NANOSLEEP.SYNCS 0x989680 ;  /* 0x009896800000895d */ /* 0x004fea0003900000 */
[----:B------:R-:W2:Y:S02]  /*9020*/  @!P0 SYNCS.PHASECHK.TRANS64 P0, [R3+URZ+0x68], R12 ;  /* 0x0000680c030085a7 */ /* 0x000ea400080010ff */
[----:B--2---:R-:W-:Y:S05]  /*9030*/  @!P0 BRA `(.L_x_183) ;  /* 0xfffffffc00f08947 */ /* 0x004fea000383ffff */
[----:B------:R-:W-:Y:S05]  /*9040*/  BRA `(.L_x_184) ;  /* 0xffffffb800787947 */ /* 0x000fea000383ffff */
.L_x_94:
[----:B-1----:R-:W-:Y:S07]  /*9050*/  MOV R3, UR7 ;  /* 0x0000000700037c02 */ /* 0x002fee0008000f00 */
.L_x_185:
[----:B-1----:R1:W2:Y:S02]  /*9060*/  SYNCS.PHASECHK.TRANS64.TRYWAIT P0, [R3+URZ+0x70], R12 ;  /* 0x0000700c030075a7 */ /* 0x0022a400080011ff */
[----:B--2---:R-:W-:Y:S05]  /*9070*/  @!P0 NANOSLEEP.SYNCS 0x989680 ;  /* 0x009896800000895d */ /* 0x004fea0003900000 */
[----:B------:R-:W2:Y:S02]  /*9080*/  @!P0 SYNCS.PHASECHK.TRANS64 P0, [R3+URZ+0x70], R12 ;  /* 0x0000700c030085a7 */ /* 0x000ea400080010ff */
[----:B--2---:R-:W-:Y:S05]  /*9090*/  @!P0 BRA `(.L_x_185) ;  /* 0xfffffffc00f08947 */ /* 0x004fea000383ffff */
[----:B------:R-:W-:Y:S05]  /*90a0*/  BRA `(.L_x_186) ;  /* 0xffffffb800d47947 */ /* 0x000fea000383ffff */
.L_x_95:
[----:B------:R-:W-:Y:S07]  /*90b0*/  MOV R3, UR7 ;  /* 0x0000000700037c02 */ /* 0x000fee0008000f00 */
.L_x_187:
[----:B-1----:R1:W2:Y:S02]  /*90c0*/  SYNCS.PHASECHK.TRANS64.TRYWAIT P0, [R3+URZ+0x78], R12 ;  /* 0x0000780c030075a7 */ /* 0x0022a400080011ff */
[----:B--2---:R-:W-:Y:S05]  /*90d0*/  @!P0 NANOSLEEP.SYNCS 0x989680 ;  /* 0x009896800000895d */ /* 0x004fea0003900000 */
[----:B------:R-:W2:Y:S02]  /*90e0*/  @!P0 SYNCS.PHASECHK.TRANS64 P0, [R3+URZ+0x78], R12 ;  /* 0x0000780c030085a7 */ /* 0x000ea400080010ff */
[----:B--2---:R-:W-:Y:S05]  /*90f0*/  @!P0 BRA `(.L_x_187) ;  /* 0xfffffffc00f08947 */ /* 0x004fea000383ffff */
[----:B------:R-:W-:Y:S05]  /*9100*/  BRA `(.L_x_188) ;  /* 0xffffffbc00747947 */ /* 0x000fea000383ffff */
.L_x_97:
[----:B------:R-:W-:-:S07]  /*9110*/  MOV R0, UR7 ;  /* 0x0000000700007c02 */ /* 0x000fce0008000f00 */
.L_x_189:
[----:B-1----:R1:W4:Y:S02]  /*9120*/  SYNCS.PHASECHK.TRANS64.TRYWAIT P0, [R0+URZ+0x60], R3 ;  /* 0x00006003000075a7 */ /* 0x00232400080011ff */
[----:B----4-:R-:W-:Y:S05]  /*9130*/  @!P0 NANOSLEEP.SYNCS 0x989680 ;  /* 0x009896800000895d */ /* 0x010fea0003900000 */
[----:B------:R-:W4:Y:S02]  /*9140*/  @!P0 SYNCS.PHASECHK.TRANS64 P0, [R0+URZ+0x60], R3 ;  /* 0x00006003000085a7 */ /* 0x000f2400080010ff */
[----:B----4-:R-:W-:Y:S05]  /*9150*/  @!P0 BRA `(.L_x_189) ;  /* 0xfffffffc00f08947 */ /* 0x010fea000383ffff */
[----:B------:R-:W-:Y:S05]  /*9160*/  BRA `(.L_x_190) ;  /* 0xffffffbc00fc7947 */ /* 0x000fea000383ffff */
.L_x_98:
[----:B-1----:R-:W-:-:S07]  /*9170*/  MOV R0, UR7 ;  /* 0x0000000700007c02 */ /* 0x002fce0008000f00 */
.L_x_191:
[----:B-1----:R1:W4:Y:S02]  /*9180*/  SYNCS.PHASECHK.TRANS64.TRYWAIT P0, [R0+URZ+0x68], R3 ;  /* 0x00006803000075a7 */ /* 0x00232400080011ff */
[----:B----4-:R-:W-:Y:S05]  /*9190*/  @!P0 NANOSLEEP.SYNCS 0x989680 ;  /* 0x009896800000895d */ /* 0x010fea0003900000 */
[----:B------:R-:W4:Y:S02]  /*91a0*/  @!P0 SYNCS.PHASECHK.TRANS64 P0, [R0+URZ+0x68], R3 ;  /* 0x00006803000085a7 */ /* 0x000f2400080010ff */
[----:B----4-:R-:W-:Y:S05]  /*91b0*/  @!P0 BRA `(.L_x_191) ;  /* 0xfffffffc00f08947 */ /* 0x010fea000383ffff */
[----:B------:R-:W-:Y:S05]  /*91c0*/  BRA `(.L_x_192) ;  /* 0xffffffbc00ec7947 */ /* 0x000fea000383ffff */
.L_x_99:
[----:B-1----:R-:W-:-:S07]  /*91d0*/  MOV R0, UR7 ;  /* 0x0000000700007c02 */ /* 0x002fce0008000f00 */
.L_x_193:
[----:B-1----:R1:W4:Y:S02]  /*91e0*/  SYNCS.PHASECHK.TRANS64.TRYWAIT P0, [R0+URZ+0x70], R3 ;  /* 0x00007003000075a7 */ /* 0x00232400080011ff */
[----:B----4-:R-:W-:Y:S05]  /*91f0*/  @!P0 NANOSLEEP.SYNCS 0x989680 ;  /* 0x009896800000895d */ /* 0x010fea0003900000 */
[----:B------:R-:W4:Y:S02]  /*9200*/  @!P0 SYNCS.PHASECHK.TRANS64 P0, [R0+URZ+0x70], R3 ;  /* 0x00007003000085a7 */ /* 0x000f2400080010ff */
[----:B----4-:R-:W-:Y:S05]  /*9210*/  @!P0 BRA `(.L_x_193) ;  /* 0xfffffffc00f08947 */ /* 0x010fea000383ffff */
[----:B------:R-:W-:Y:S05]  /*9220*/  BRA `(.L_x_194) ;  /* 0xffffffbc00dc7947 */ /* 0x000fea000383ffff */
.L_x_101:
[----:B--2---:R2:W3:Y:S02]  /*9230*/  SYNCS.PHASECHK.TRANS64.TRYWAIT P0, [R0+URZ+0x90], R3 ;  /* 0x00009003000075a7 */ /* 0x0044e400080011ff */
[----:B---3--:R-:W-:Y:S05]  /*9240*/  @!P0 NANOSLEEP.SYNCS 0x989680 ;  /* 0x009896800000895d */ /* 0x008fea0003900000 */
[----:B------:R-:W3:Y:S02]  /*9250*/  @!P0 SYNCS.PHASECHK.TRANS64 P0, [R0+URZ+0x90], R3 ;  /* 0x00009003000085a7 */ /* 0x000ee400080010ff */
[----:B---3--:R-:W-:Y:S05]  /*9260*/  @!P0 BRA `(.L_x_101) ;  /* 0xfffffffc00f08947 */ /* 0x008fea000383ffff */
[----:B------:R-:W-:Y:S05]  /*9270*/  BRA `(.L_x_195) ;  /* 0xffffffc000ac7947 */ /* 0x000fea000383ffff */
.L_x_112:
[----:B-1----:R-:W-:Y:S04]  /*9280*/  MOV R0, UR48 ;  /* 0x0000003000007c02 */ /* 0x002fe80008000f00 */
[----:B------:R1:W3:Y:S03]  /*9290*/  SYNCS.PHASECHK.TRANS64.TRYWAIT P1, [R0+URZ+0x40], R5 ;  /* 0x00004005000075a7 */ /* 0x0002e600080211ff */
[----:B---3--:R-:W-:Y:S05]  /*92a0*/  @!P1 NANOSLEEP.SYNCS 0x989680 ;  /* 0x009896800000995d */ /* 0x008fea0003900000 */
[----:B------:R-:W3:Y:S02]  /*92b0*/  @!P1 SYNCS.PHASECHK.TRANS64 P1, [R0+URZ+0x40], R5 ;  /* 0x00004005000095a7 */ /* 0x000ee400080210ff */
[----:B---3--:R-:W-:Y:S05]  /*92c0*/  @!P1 BRA `(.L_x_112) ;  /* 0xfffffffc00ec9947 */ /* 0x008fea000383ffff */
[----:B------:R-:W-:Y:S05]  /*92d0*/  BRA `(.L_x_111) ;  /* 0xffffffcc00b47947 */ /* 0x000fea000383ffff */
.L_x_114:
[----:B-1----:R1:W4:Y:S02]  /*92e0*/  SYNCS.PHASECHK.TRANS64.TRYWAIT P0, [R74+URZ+0xb0], R3 ;  /* 0x0000b0034a0075a7 */ /* 0x00232400080011ff */
[----:B----4-:R-:W-:Y:S05]  /*92f0*/  @!P0 NANOSLEEP.SYNCS 0x989680 ;  /* 0x009896800000895d */ /* 0x010fea0003900000 */
[----:B------:R-:W4:Y:S02]  /*9300*/  @!P0 SYNCS.PHASECHK.TRANS64 P0, [R74+URZ+0xb0], R3 ;  /* 0x0000b0034a0085a7 */ /* 0x000f2400080010ff */
[----:B----4-:R-:W-:Y:S05]  /*9310*/  @!P0 BRA `(.L_x_114) ;  /* 0xfffffffc00f08947 */ /* 0x010fea000383ffff */
[----:B------:R-:W-:Y:S05]  /*9320*/  BRA `(.L_x_113) ;  /* 0xffffffcc00d47947 */ /* 0x000fea000383ffff */
.L_x_123:
[----:B--2---:R2:W3:Y:S02]  /*9330*/  SYNCS.PHASECHK.TRANS64.TRYWAIT P0, [R3+URZ+0x40], R0 ;  /* 0x00004000030075a7 */ /* 0x0044e400080011ff */
[----:B---3--:R-:W-:Y:S05]  /*9340*/  @!P0 NANOSLEEP.SYNCS 0x989680 ;  /* 0x009896800000895d */ /* 0x008fea0003900000 */
[----:B------:R-:W3:Y:S02]  /*9350*/  @!P0 SYNCS.PHASECHK.TRANS64 P0, [R3+URZ+0x40], R0 ;  /* 0x00004000030085a7 */ /* 0x000ee400080010ff */
[----:B---3--:R-:W-:Y:S05]  /*9360*/  @!P0 BRA `(.L_x_123) ;  /* 0xfffffffc00f08947 */ /* 0x008fea000383ffff */
[----:B------:R-:W-:Y:S05]  /*9370*/  BRA `(.L_x_122) ;  /* 0xffffffd400e07947 */ /* 0x000fea000383ffff */
.L_x_131:
[----:B--2---:R2:W3:Y:S02]  /*9380*/  SYNCS.PHASECHK.TRANS64.TRYWAIT P0, [R83+URZ+0x40], R4 ;  /* 0x00004004530075a7 */ /* 0x0044e400080011ff */
[----:B---3--:R-:W-:Y:S05]  /*9390*/  @!P0 NANOSLEEP.SYNCS 0x989680 ;  /* 0x009896800000895d */ /* 0x008fea0003900000 */
[----:B------:R-:W3:Y:S02]  /*93a0*/  @!P0 SYNCS.PHASECHK.TRANS64 P0, [R83+URZ+0x40], R4 ;  /* 0x00004004530085a7 */ /* 0x000ee400080010ff */
[----:B---3--:R-:W-:Y:S05]  /*93b0*/  @!P0 BRA `(.L_x_131) ;  /* 0xfffffffc00f08947 */ /* 0x008fea000383ffff */
[----:B------:R-:W-:Y:S05]  /*93c0*/  BRA `(.L_x_130) ;  /* 0xffffffdc00fc7947 */ /* 0x000fea000383ffff */
.L_x_139:
[----:B--2---:R2:W3:Y:S02]  /*93d0*/  SYNCS.PHASECHK.TRANS64.TRYWAIT P0, [R88+URZ+0x40], R3 ;  /* 0x00004003580075a7 */ /* 0x0044e400080011ff */
[----:B---3--:R-:W-:Y:S05]  /*93e0*/  @!P0 NANOSLEEP.SYNCS 0x989680 ;  /* 0x009896800000895d */ /* 0x008fea0003900000 */
[----:B------:R-:W3:Y:S02]  /*93f0*/  @!P0 SYNCS.PHASECHK.TRANS64 P0, [R88+URZ+0x40], R3 ;  /* 0x00004003580085a7 */ /* 0x000ee400080010ff */
[----:B---3--:R-:W-:Y:S05]  /*9400*/  @!P0 BRA `(.L_x_139) ;  /* 0xfffffffc00f08947 */ /* 0x008fea000383ffff */
[----:B------:R-:W-:Y:S05]  /*9410*/  BRA `(.L_x_138) ;  /* 0xffffffe800187947 */ /* 0x000fea000383ffff */
        .weak           $__internal_0_$__cuda_sm10x_tcgen05_guardrail_trap_col_being_dealloced_not_returned_by_alloc
        .type           $__internal_0_$__cuda_sm10x_tcgen05_guardrail_trap_col_being_dealloced_not_returned_by_alloc,@function
        .size           $__internal_0_$__cuda_sm10x_tcgen05_guardrail_trap_col_being_dealloced_not_returned_by_alloc,($__internal_1_$__cuda_sm10x_tcgen05_guardrail_trap_phase_invalid_during_alloc - $__internal_0_$__cuda_sm10x_tcgen05_guardrail_trap_col_being_dealloced_not_returned_by_alloc)
$__internal_0_$__cuda_sm10x_tcgen05_guardrail_trap_col_being_dealloced_not_returned_by_alloc:
[----:B------:R-:W-:Y:S05]  /*9420*/  BPT.TRAP 0x1 ;  /* 0x000000040000795c */ /* 0x000fea0000300000 */
[----:B------:R-:W-:-:S04]  /*9430*/  HFMA2 R3, -RZ, RZ, 0, 0 ;  /* 0x00000000ff037431 */ /* 0x000fc800000001ff */
[----:B------:R-:W-:Y:S05]  /*9440*/  RET.REL.NODEC R2 `(_ZN7cutlass13device_kernelINS_4gemm6kernel13GemmUniversalIN4cute5tupleIJiiiiEEENS1_10collective13CollectiveMmaINS1_35MainloopSm100TmaUmmaWarpSpecializedILi4ELi2ELi4ENS5_IJNS4_1CILi2EEENSA_ILi1EEESC_EEEEENS5_IJNSA_ILi128EEESF_NSA_ILi32EEEEEENS_10bfloat16_tENS5_IJlSC_lEEESI_SJ_NS4_8TiledMMAINS4_8MMA_AtomIJNS4_26SM100_MMA_F16BF16_2x1SM_SSISI_SI_fLi128ELi128ELNS4_4UMMA5MajorE0ELSO_0ELNSN_7ScaleInE0ELSP_0EEEEEENS4_6LayoutINS5_IJSC_SC_SC_EEENS5_IJNSA_ILi0EEESU_SU_EEEEENS5_IJNS4_10UnderscoreESX_SX_EEEEENS4_18SM100_TMA_2SM_LOADENS4_14ComposedLayoutINS4_7SwizzleILi2ELi4ELi3EEENS4_18smem_ptr_flag_bitsILi16EEENSS_INS5_IJNSA_ILi8EEESG_EEENS5_IJSG_SC_EEEEEEEvNS4_8identityES10_S1A_vS1B_EENS_8epilogue10collective18CollectiveEpilogueINS1D_23Sm100TmaWarpSpecializedILi4ELi2ELi16ELb1ELb0EEEJNS5_IJNSA_ILi64EEESF_SG_EEENS5_IJNSS_IS1I_SC_EENSS_INS5_IJNSA_ILi16EEESB_EEENS5_IJSC_S1I_EEEEEEEESI_SJ_SI_SJ_NS1D_6fusion15FusionCallbacksIS1H_NS1Q_17LinearCombinationISI_fSI_fLNS_15FloatRoundStyleE2EEES1J_S1P_JEEENS4_5SM1004TMEM4LOAD26SM100_TMEM_LOAD_32dp32b16xENS4_13SM90_TMA_LOADENS11_INS12_ILi1ELi4ELi3EEES15_NSS_INS5_IJS16_S1L_EEENS5_IJS1L_SC_EEEEEEENS4_39AutoVectorizingCopyWithAssumedAlignmentILi128EEENS4_14SM90_TMA_STOREES25_S27_S27_EEEvvEEEEvNT_6ParamsE) ;  /* 0xffffff6802ec7950 */ /* 0x000fea0003c3ffff */
        .weak           $__internal_1_$__cuda_sm10x_tcgen05_guardrail_trap_phase_invalid_during_alloc
        .type           $__internal_1_$__cuda_sm10x_tcgen05_guardrail_trap_phase_invalid_during_alloc,@function
        .size           $__internal_1_$__cuda_sm10x_tcgen05_guardrail_trap_phase_invalid_during_alloc,($__internal_2_$__cuda_sm10x_tcgen05_guardrail_trap_unallocated_columns_being_dealloced - $__internal_1_$__cuda_sm10x_tcgen05_guardrail_trap_phase_invalid_during_alloc)
$__internal_1_$__cuda_sm10x_tcgen05_guardrail_trap_phase_invalid_during_alloc:
[----:B------:R-:W-:Y:S05]  /*9450*/  BPT.TRAP 0x1 ;  /* 0x000000040000795c */ /* 0x000fea0000300000 */
[----:B------:R-:W-:-:S04]  /*9460*/  MOV R3, 0x0 ;  /* 0x0000000000037802 */ /* 0x000fc80000000f00 */
[----:B------:R-:W-:Y:S05]  /*9470*/  RET.REL.NODEC R2 `(_ZN7cutlass13device_kernelINS_4gemm6kernel13GemmUniversalIN4cute5tupleIJiiiiEEENS1_10collective13CollectiveMmaINS1_35MainloopSm100TmaUmmaWarpSpecializedILi4ELi2ELi4ENS5_IJNS4_1CILi2EEENSA_ILi1EEESC_EEEEENS5_IJNSA_ILi128EEESF_NSA_ILi32EEEEEENS_10bfloat16_tENS5_IJlSC_lEEESI_SJ_NS4_8TiledMMAINS4_8MMA_AtomIJNS4_26SM100_MMA_F16BF16_2x1SM_SSISI_SI_fLi128ELi128ELNS4_4UMMA5MajorE0ELSO_0ELNSN_7ScaleInE0ELSP_0EEEEEENS4_6LayoutINS5_IJSC_SC_SC_EEENS5_IJNSA_ILi0EEESU_SU_EEEEENS5_IJNS4_10UnderscoreESX_SX_EEEEENS4_18SM100_TMA_2SM_LOADENS4_14ComposedLayoutINS4_7SwizzleILi2ELi4ELi3EEENS4_18smem_ptr_flag_bitsILi16EEENSS_INS5_IJNSA_ILi8EEESG_EEENS5_IJSG_SC_EEEEEEEvNS4_8identityES10_S1A_vS1B_EENS_8epilogue10collective18CollectiveEpilogueINS1D_23Sm100TmaWarpSpecializedILi4ELi2ELi16ELb1ELb0EEEJNS5_IJNSA_ILi64EEESF_SG_EEENS5_IJNSS_IS1I_SC_EENSS_INS5_IJNSA_ILi16EEESB_EEENS5_IJSC_S1I_EEEEEEEESI_SJ_SI_SJ_NS1D_6fusion15FusionCallbacksIS1H_NS1Q_17LinearCombinationISI_fSI_fLNS_15FloatRoundStyleE2EEES1J_S1P_JEEENS4_5SM1004TMEM4LOAD26SM100_TMEM_LOAD_32dp32b16xENS4_13SM90_TMA_LOADENS11_INS12_ILi1ELi4ELi3EEES15_NSS_INS5_IJS16_S1L_EEENS5_IJS1L_SC_EEEEEEENS4_39AutoVectorizingCopyWithAssumedAlignmentILi128EEENS4_14SM90_TMA_STOREES25_S27_S27_EEEvvEEEEvNT_6ParamsE) ;  /* 0xffffff6802e07950 */ /* 0x000fea0003c3ffff */
        .weak           $__internal_2_$__cuda_sm10x_tcgen05_guardrail_trap_unallocated_columns_being_dealloced
        .type           $__internal_2_$__cuda_sm10x_tcgen05_guardrail_trap_unallocated_columns_being_dealloced,@function
        .size           $__internal_2_$__cuda_sm10x_tcgen05_guardrail_trap_unallocated_columns_being_dealloced,(.L_x_197 - $__internal_2_$__cuda_sm10x_tcgen05_guardrail_trap_unallocated_columns_being_dealloced)
$__internal_2_$__cuda_sm10x_tcgen05_guardrail_trap_unallocated_columns_being_dealloced:
[----:B------:R-:W-:Y:S05]  /*9480*/  BPT.TRAP 0x1 ;  /* 0x000000040000795c */ /* 0x000fea0000300000 */
[----:B------:R-:W-:-:S04]  /*9490*/  HFMA2 R3, -RZ, RZ, 0, 0 ;  /* 0x00000000ff037431 */ /* 0x000fc800000001ff */
[----:B------:R-:W-:Y:S05]  /*94a0*/  RET.REL.NODEC R2 `(_ZN7cutlass13device_kernelINS_4gemm6kernel13GemmUniversalIN4cute5tupleIJiiiiEEENS1_10collective13CollectiveMmaINS1_35MainloopSm100TmaUmmaWarpSpecializedILi4ELi2ELi4ENS5_IJNS4_1CILi2EEENSA_ILi1EEESC_EEEEENS5_IJNSA_ILi128EEESF_NSA_ILi32EEEEEENS_10bfloat16_tENS5_IJlSC_lEEESI_SJ_NS4_8TiledMMAINS4_8MMA_AtomIJNS4_26SM100_MMA_F16BF16_2x1SM_SSISI_SI_fLi128ELi128ELNS4_4UMMA5MajorE0ELSO_0ELNSN_7ScaleInE0ELSP_0EEEEEENS4_6LayoutINS5_IJSC_SC_SC_EEENS5_IJNSA_ILi0EEESU_SU_EEEEENS5_IJNS4_10UnderscoreESX_SX_EEEEENS4_18SM100_TMA_2SM_LOADENS4_14ComposedLayoutINS4_7SwizzleILi2ELi4ELi3EEENS4_18smem_ptr_flag_bitsILi16EEENSS_INS5_IJNSA_ILi8EEESG_EEENS5_IJSG_SC_EEEEEEEvNS4_8identityES10_S1A_vS1B_EENS_8epilogue10collective18CollectiveEpilogueINS1D_23Sm100TmaWarpSpecializedILi4ELi2ELi16ELb1ELb0EEEJNS5_IJNSA_ILi64EEESF_SG_EEENS5_IJNSS_IS1I_SC_EENSS_INS5_IJNSA_ILi16EEESB_EEENS5_IJSC_S1I_EEEEEEEESI_SJ_SI_SJ_NS1D_6fusion15FusionCallbacksIS1H_NS1Q_17LinearCombinationISI_fSI_fLNS_15FloatRoundStyleE2EEES1J_S1P_JEEENS4_5SM1004TMEM4LOAD26SM100_TMEM_LOAD_32dp32b16xENS4_13SM90_TMA_LOADENS11_INS12_ILi1ELi4ELi3EEES15_NSS_INS5_IJS16_S1L_EEENS5_IJS1L_SC_EEEEEEENS4_39AutoVectorizingCopyWithAssumedAlignmentILi128EEENS4_14SM90_TMA_STOREES25_S27_S27_EEEvvEEEEvNT_6ParamsE) ;  /* 0xffffff6802d47950 */ /* 0x000fea0003c3ffff */
.L_x_196:
[----:B------:R-:W-:-:S00]  /*94b0*/  BRA `(.L_x_196) ;  /* 0xfffffffc00fc7947 */ /* 0x000fc0000383ffff */
[----:B------:R-:W-:-:S00]  /*94c0*/  NOP ;  /* 0x0000000000007918 */ /* 0x000fc00000000000 */
        /* <DEDUP_REMOVED lines=11> */
.L_x_197:


//--------------------- .nv.global.init           --------------------------
	.section	.nv.global.init,"aw",@progbits
.nv.global.init:
	.type		$str$27,@object
	.size		$str$27,($str$28 - $str$27)
$str$27:
        /*0000*/ 	.byte	0x28, 0x61, 0x64, 0x64, 0x72, 0x65, 0x73, 0x73, 0x20, 0x26, 0x20, 0x6d, 0x61, 0x73, 0x6b, 0x29
        /*0010*/ 	.byte	0x20, 0x3d, 0x3d, 0x20, 0x30, 0x00
	.type		$str$28,@object
	.size		$str$28,($str$26 - $str$28)
$str$28:
        /*0016*/ 	.byte	0x2f, 0x74, 0x6d, 0x70, 0x2f, 0x63, 0x75, 0x74, 0x6c, 0x61, 0x73, 0x73, 0x5f, 0x73, 0x77, 0x65
        /*0026*/ 	.byte	0x65, 0x70, 0x5f, 0x73, 0x72, 0x63, 0x2f, 0x69, 0x6e, 0x63, 0x6c, 0x75, 0x64, 0x65, 0x2f, 0x63
        /*0036*/ 	.byte	0x75, 0x74, 0x65, 0x2f, 0x70, 0x6f, 0x69, 0x6e, 0x74, 0x65, 0x72, 0x5f, 0x66, 0x6c, 0x61, 0x67
        /*0046*/ 	.byte	0x67, 0x65, 0x64, 0x2e, 0x68, 0x70, 0x70, 0x00
	.type		$str$26,@object
	.size		$str$26,($str$25 - $str$26)
$str$26:
        /*004e*/ 	.byte	0x2f, 0x74, 0x6d, 0x70, 0x2f, 0x63, 0x75, 0x74, 0x6c, 0x61, 0x73, 0x73, 0x5f, 0x73, 0x77, 0x65
        /*005e*/ 	.byte	0x65, 0x70, 0x5f, 0x73, 0x72, 0x63, 0x2f, 0x69, 0x6e, 0x63, 0x6c, 0x75, 0x64, 0x65, 0x2f, 0x63
        /*006e*/ 	.byte	0x75, 0x74, 0x65, 0x2f, 0x61, 0x74, 0x6f, 0x6d, 0x2f, 0x63, 0x6f, 0x70, 0x79, 0x5f, 0x74, 0x72
        /*007e*/ 	.byte	0x61, 0x69, 0x74, 0x73, 0x5f, 0x73, 0x6d, 0x31, 0x30, 0x30, 0x2e, 0x68, 0x70, 0x70, 0x00
	.type		$str$25,@object
	.size		$str$25,(__unnamed_1 - $str$25)
$str$25:
        /*008d*/ 	.byte	0x28, 0x28, 0x75, 0x69, 0x6e, 0x74, 0x33, 0x32, 0x5f, 0x74, 0x28, 0x74, 0x68, 0x72, 0x65, 0x61
        /*009d*/ 	.byte	0x64, 0x49, 0x64, 0x78, 0x2e, 0x78, 0x29, 0x20, 0x2f, 0x20, 0x33, 0x32, 0x29, 0x20, 0x25, 0x20
        /*00ad*/ 	.byte	0x34, 0x29, 0x20, 0x3d, 0x3d, 0x20, 0x28, 0x28, 0x28, 0x74, 0x6d, 0x65, 0x6d, 0x5f, 0x61, 0x64
        /*00bd*/ 	.byte	0x64, 0x72, 0x20, 0x3e, 0x3e, 0x20, 0x31, 0x36, 0x29, 0x20, 0x2f, 0x20, 0x33, 0x32, 0x29, 0x20
        /*00cd*/ 	.byte	0x25, 0x20, 0x34, 0x29, 0x00
	.type		__unnamed_1,@object
	.size		__unnamed_1,(__unnamed_2 - __unnamed_1)
__unnamed_1:
        /*00d2*/ 	.byte	0x61, 0x75, 0x74, 0x6f, 0x20, 0x63, 0x75, 0x74, 0x65, 0x3a, 0x3a, 0x61, 0x73, 0x5f, 0x70, 0x6f
        /* <DEDUP_REMOVED lines=24> */
        /*0262*/ 	.byte	0x43, 0x3c, 0x32, 0x30, 0x34, 0x38, 0x3e, 0x3e, 0x3e, 0x3e, 0x5d, 0x00
	.type		__unnamed_2,@object
	.size		__unnamed_2,(.L_2 - __unnamed_2)
__unnamed_2:
        /* <DEDUP_REMOVED lines=40> */
        /*04ee*/ 	.byte	0x3a, 0x3a, 0x43, 0x3c, 0x30, 0x3e, 0x3e, 0x3e, 0x3e, 0x5d, 0x00
.L_2:


//--------------------- .nv.shared._ZN7cutlass13device_kernelINS_4gemm6kernel13GemmUniversalIN4cute5tupleIJiiiiEEENS1_10collective13CollectiveMmaINS1_35MainloopSm100TmaUmmaWarpSpecializedILi4ELi2ELi4ENS5_IJNS4_1CILi2EEENSA_ILi1EEESC_EEEEENS5_IJNSA_ILi128EEESF_NSA_ILi32EEEEEENS_10bfloat16_tENS5_IJlSC_lEEESI_SJ_NS4_8TiledMMAINS4_8MMA_AtomIJNS4_26SM100_MMA_F16BF16_2x1SM_SSISI_SI_fLi128ELi128ELNS4_4UMMA5MajorE0ELSO_0ELNSN_7ScaleInE0ELSP_0EEEEEENS4_6LayoutINS5_IJSC_SC_SC_EEENS5_IJNSA_ILi0EEESU_SU_EEEEENS5_IJNS4_10UnderscoreESX_SX_EEEEENS4_18SM100_TMA_2SM_LOADENS4_14ComposedLayoutINS4_7SwizzleILi2ELi4ELi3EEENS4_18smem_ptr_flag_bitsILi16EEENSS_INS5_IJNSA_ILi8EEESG_EEENS5_IJSG_SC_EEEEEEEvNS4_8identityES10_S1A_vS1B_EENS_8epilogue10collective18CollectiveEpilogueINS1D_23Sm100TmaWarpSpecializedILi4ELi2ELi16ELb1ELb0EEEJNS5_IJNSA_ILi64EEESF_SG_EEENS5_IJNSS_IS1I_SC_EENSS_INS5_IJNSA_ILi16EEESB_EEENS5_IJSC_S1I_EEEEEEEESI_SJ_SI_SJ_NS1D_6fusion15FusionCallbacksIS1H_NS1Q_17LinearCombinationISI_fSI_fLNS_15FloatRoundStyleE2EEES1J_S1P_JEEENS4_5SM1004TMEM4LOAD26SM100_TMEM_LOAD_32dp32b16xENS4_13SM90_TMA_LOADENS11_INS12_ILi1ELi4ELi3EEES15_NSS_INS5_IJS16_S1L_EEENS5_IJS1L_SC_EEEEEEENS4_39AutoVectorizingCopyWithAssumedAlignmentILi128EEENS4_14SM90_TMA_STOREES25_S27_S27_EEEvvEEEEvNT_6ParamsE --------------------------
	.section	.nv.shared._ZN7cutlass13device_kernelINS_4gemm6kernel13GemmUniversalIN4cute5tupleIJiiiiEEENS1_10collective13CollectiveMmaINS1_35MainloopSm100TmaUmmaWarpSpecializedILi4ELi2ELi4ENS5_IJNS4_1CILi2EEENSA_ILi1EEESC_EEEEENS5_IJNSA_ILi128EEESF_NSA_ILi32EEEEEENS_10bfloat16_tENS5_IJlSC_lEEESI_SJ_NS4_8TiledMMAINS4_8MMA_AtomIJNS4_26SM100_MMA_F16BF16_2x1SM_SSISI_SI_fLi128ELi128ELNS4_4UMMA5MajorE0ELSO_0ELNSN_7ScaleInE0ELSP_0EEEEEENS4_6LayoutINS5_IJSC_SC_SC_EEENS5_IJNSA_ILi0EEESU_SU_EEEEENS5_IJNS4_10UnderscoreESX_SX_EEEEENS4_18SM100_TMA_2SM_LOADENS4_14ComposedLayoutINS4_7SwizzleILi2ELi4ELi3EEENS4_18smem_ptr_flag_bitsILi16EEENSS_INS5_IJNSA_ILi8EEESG_EEENS5_IJSG_SC_EEEEEEEvNS4_8identityES10_S1A_vS1B_EENS_8epilogue10collective18CollectiveEpilogueINS1D_23Sm100TmaWarpSpecializedILi4ELi2ELi16ELb1ELb0EEEJNS5_IJNSA_ILi64EEESF_SG_EEENS5_IJNSS_IS1I_SC_EENSS_INS5_IJNSA_ILi16EEESB_EEENS5_IJSC_S1I_EEEEEEEESI_SJ_SI_SJ_NS1D_6fusion15FusionCallbacksIS1H_NS1Q_17LinearCombinationISI_fSI_fLNS_15FloatRoundStyleE2EEES1J_S1P_JEEENS4_5SM1004TMEM4LOAD26SM100_TMEM_LOAD_32dp32b16xENS4_13SM90_TMA_LOADENS11_INS12_ILi1ELi4ELi3EEES15_NSS_INS5_IJS16_S1L_EEENS5_IJS1L_SC_EEEEEEENS4_39AutoVectorizingCopyWithAssumedAlignmentILi128EEENS4_14SM90_TMA_STOREES25_S27_S27_EEEvvEEEEvNT_6ParamsE,"aw",@nobits
	.sectionflags	@""
	.align	16
	.zero		1024


//--------------------- .nv.shared.reserved.0     --------------------------
	.section	.nv.shared.reserved.0,"aw",@nobits
	.weak		__nv_reservedSMEM_offset_0_alias
	.size		__nv_reservedSMEM_offset_0_alias, 0, 64
	.other		__nv_reservedSMEM_offset_0_alias,@"STO_CUDA_RESERVED_SHARED STV_DEFAULT"
__nv_reservedSMEM_offset_0_alias:
	.zero		0
.nv.shared.reserved.0:
	.zero		64
	.weak		__nv_reservedSMEM_tcgen05_partition
	.type		__nv_reservedSMEM_tcgen05_partition,@object
	.size		__nv_reservedSMEM_tcgen05_partition,(.L_0 - __nv_reservedSMEM_tcgen05_partition)
__nv_reservedSMEM_tcgen05_partition:
	.zero		32
.L_0:


//--------------------- .nv.global                --------------------------
	.section	.nv.global,"aw",@nobits
.nv.global:
	.type		_ZN39_INTERNAL_b4ae9cd4_4_k_cu_b1d0e12d_82994cute1_E,@object
	.size		_ZN39_INTERNAL_b4ae9cd4_4_k_cu_b1d0e12d_82994cute1_E,(_ZN39_INTERNAL_b4ae9cd4_4_k_cu_b1d0e12d_82994cuda3std3__45__cpo6cbeginE - _ZN39_INTERNAL_b4ae9cd4_4_k_cu_b1d0e12d_82994cute1_E)
_ZN39_INTERNAL_b4ae9cd4_4_k_cu_b1d0e12d_82994cute1_E:
	.zero		1
	.type		_ZN39_INTERNAL_b4ae9cd4_4_k_cu_b1d0e12d_82994cuda3std3__45__cpo6cbeginE,@object
	.size		_ZN39_INTERNAL_b4ae9cd4_4_k_cu_b1d0e12d_82994cuda3std3__45__cpo6cbeginE,(_ZN39_INTERNAL_b4ae9cd4_4_k_cu_b1d0e12d_82994cuda3std3__48in_placeE - _ZN39_INTERNAL_b4ae9cd4_4_k_cu_b1d0e12d_82994cuda3std3__45__cpo6cbeginE)
_ZN39_INTERNAL_b4ae9cd4_4_k_cu_b1d0e12d_82994cuda3std3__45__cpo6cbeginE:
	.zero		1
	.type		_ZN39_INTERNAL_b4ae9cd4_4_k_cu_b1d0e12d_82994cuda3std3__48in_placeE,@object
	.size		_ZN39_INTERNAL_b4ae9cd4_4_k_cu_b1d0e12d_82994cuda3std3__48in_placeE,(_ZN39_INTERNAL_b4ae9cd4_4_k_cu_b1d0e12d_82994cuda3std6ranges3__45__cpo9iter_moveE - _ZN39_INTERNAL_b4ae9cd4_4_k_cu_b1d0e12d_82994cuda3std3__48in_placeE)
_ZN39_INTERNAL_b4ae9cd4_4_k_cu_b1d0e12d_82994cuda3std3__48in_placeE:
	.zero		1
	.type		_ZN39_INTERNAL_b4ae9cd4_4_k_cu_b1d0e12d_82994cuda3std6ranges3__45__cpo9iter_moveE,@object
	.size		_ZN39_INTERNAL_b4ae9cd4_4_k_cu_b1d0e12d_82994cuda3std6ranges3__45__cpo9iter_moveE,(_ZN39_INTERNAL_b4ae9cd4_4_k_cu_b1d0e12d_82994cuda3std3__45__cpo5beginE - _ZN39_INTERNAL_b4ae9cd4_4_k_cu_b1d0e12d_82994cuda3std6ranges3__45__cpo9iter_moveE)
_ZN39_INTERNAL_b4ae9cd4_4_k_cu_b1d0e12d_82994cuda3std6ranges3__45__cpo9iter_moveE:
	.zero		1
	.type		_ZN39_INTERNAL_b4ae9cd4_4_k_cu_b1d0e12d_82994cuda3std3__45__cpo5beginE,@object
	.size		_ZN39_INTERNAL_b4ae9cd4_4_k_cu_b1d0e12d_82994cuda3std3__45__cpo5beginE,(_ZN39_INTERNAL_b4ae9cd4_4_k_cu_b1d0e12d_82994cuda3std3__441_GLOBAL__N__b4ae9cd4_4_k_cu_b1d0e12d_82996ignoreE - _ZN39_INTERNAL_b4ae9cd4_4_k_cu_b1d0e12d_82994cuda3std3__45__cpo5beginE)
_ZN39_INTERNAL_b4ae9cd4_4_k_cu_b1d0e12d_82994cuda3std3__45__cpo5beginE:
	.zero		1
	.type		_ZN39_INTERNAL_b4ae9cd4_4_k_cu_b1d0e12d_82994cuda3std3__441_GLOBAL__N__b4ae9cd4_4_k_cu_b1d0e12d_82996ignoreE,@object
	.size		_ZN39_INTERNAL_b4ae9cd4_4_k_cu_b1d0e12d_82994cuda3std3__441_GLOBAL__N__b4ae9cd4_4_k_cu_b1d0e12d_82996ignoreE,(_ZN39_INTERNAL_b4ae9cd4_4_k_cu_b1d0e12d_82994cute7productE - _ZN39_INTERNAL_b4ae9cd4_4_k_cu_b1d0e12d_82994cuda3std3__441_GLOBAL__N__b4ae9cd4_4_k_cu_b1d0e12d_82996ignoreE)
_ZN39_INTERNAL_b4ae9cd4_4_k_cu_b1d0e12d_82994cuda3std3__441_GLOBAL__N__b4ae9cd4_4_k_cu_b1d0e12d_82996ignoreE:
	.zero		1
	.type		_ZN39_INTERNAL_b4ae9cd4_4_k_cu_b1d0e12d_82994cute7productE,@object
	.size		_ZN39_INTERNAL_b4ae9cd4_4_k_cu_b1d0e12d_82994cute7productE,(_ZN39_INTERNAL_b4ae9cd4_4_k_cu_b1d0e12d_82994cuda3std3__45__cpo3endE - _ZN39_INTERNAL_b4ae9cd4_4_k_cu_b1d0e12d_82994cute7productE)
_ZN39_INTERNAL_b4ae9cd4_4_k_cu_b1d0e12d_82994cute7productE:
	.zero		1
	.type		_ZN39_INTERNAL_b4ae9cd4_4_k_cu_b1d0e12d_82994cuda3std3__45__cpo3endE,@object
	.size		_ZN39_INTERNAL_b4ae9cd4_4_k_cu_b1d0e12d_82994cuda3std3__45__cpo3endE,(_ZN39_INTERNAL_b4ae9cd4_4_k_cu_b1d0e12d_82994cuda3std3__419piecewise_constructE - _ZN39_INTERNAL_b4ae9cd4_4_k_cu_b1d0e12d_82994cuda3std3__45__cpo3endE)
_ZN39_INTERNAL_b4ae9cd4_4_k_cu_b1d0e12d_82994cuda3std3__45__cpo3endE:
	.zero		1
	.type		_ZN39_INTERNAL_b4ae9cd4_4_k_cu_b1d0e12d_82994cuda3std3__419piecewise_constructE,@object
	.size		_ZN39_INTERNAL_b4ae9cd4_4_k_cu_b1d0e12d_82994cuda3std3__419piecewise_constructE,(_ZN39_INTERNAL_b4ae9cd4_4_k_cu_b1d0e12d_82994cuda3std3__45__cpo4cendE - _ZN39_INTERNAL_b4ae9cd4_4_k_cu_b1d0e12d_82994cuda3std3__419piecewise_constructE)
_ZN39_INTERNAL_b4ae9cd4_4_k_cu_b1d0e12d_82994cuda3std3__419piecewise_constructE:
	.zero		1
	.type		_ZN39_INTERNAL_b4ae9cd4_4_k_cu_b1d0e12d_82994cuda3std3__45__cpo4cendE,@object
	.size		_ZN39_INTERNAL_b4ae9cd4_4_k_cu_b1d0e12d_82994cuda3std3__45__cpo4cendE,(_ZN39_INTERNAL_b4ae9cd4_4_k_cu_b1d0e12d_82994cuda3std6ranges3__45__cpo4swapE - _ZN39_INTERNAL_b4ae9cd4_4_k_cu_b1d0e12d_82994cuda3std3__45__cpo4cendE)
_ZN39_INTERNAL_b4ae9cd4_4_k_cu_b1d0e12d_82994cuda3std3__45__cpo4cendE:
	.zero		1
	.type		_ZN39_INTERNAL_b4ae9cd4_4_k_cu_b1d0e12d_82994cuda3std6ranges3__45__cpo4swapE,@object
	.size		_ZN39_INTERNAL_b4ae9cd4_4_k_cu_b1d0e12d_82994cuda3std6ranges3__45__cpo4swapE,(.L_10 - _ZN39_INTERNAL_b4ae9cd4_4_k_cu_b1d0e12d_82994cuda3std6ranges3__45__cpo4swapE)
_ZN39_INTERNAL_b4ae9cd4_4_k_cu_b1d0e12d_82994cuda3std6ranges3__45__cpo4swapE:
	.zero		1
.L_10:


//--------------------- .nv.constant0._ZN7cutlass13device_kernelINS_4gemm6kernel13GemmUniversalIN4cute5tupleIJiiiiEEENS1_10collective13CollectiveMmaINS1_35MainloopSm100TmaUmmaWarpSpecializedILi4ELi2ELi4ENS5_IJNS4_1CILi2EEENSA_ILi1EEESC_EEEEENS5_IJNSA_ILi128EEESF_NSA_ILi32EEEEEENS_10bfloat16_tENS5_IJlSC_lEEESI_SJ_NS4_8TiledMMAINS4_8MMA_AtomIJNS4_26SM100_MMA_F16BF16_2x1SM_SSISI_SI_fLi128ELi128ELNS4_4UMMA5MajorE0ELSO_0ELNSN_7ScaleInE0ELSP_0EEEEEENS4_6LayoutINS5_IJSC_SC_SC_EEENS5_IJNSA_ILi0EEESU_SU_EEEEENS5_IJNS4_10UnderscoreESX_SX_EEEEENS4_18SM100_TMA_2SM_LOADENS4_14ComposedLayoutINS4_7SwizzleILi2ELi4ELi3EEENS4_18smem_ptr_flag_bitsILi16EEENSS_INS5_IJNSA_ILi8EEESG_EEENS5_IJSG_SC_EEEEEEEvNS4_8identityES10_S1A_vS1B_EENS_8epilogue10collective18CollectiveEpilogueINS1D_23Sm100TmaWarpSpecializedILi4ELi2ELi16ELb1ELb0EEEJNS5_IJNSA_ILi64EEESF_SG_EEENS5_IJNSS_IS1I_SC_EENSS_INS5_IJNSA_ILi16EEESB_EEENS5_IJSC_S1I_EEEEEEEESI_SJ_SI_SJ_NS1D_6fusion15FusionCallbacksIS1H_NS1Q_17LinearCombinationISI_fSI_fLNS_15FloatRoundStyleE2EEES1J_S1P_JEEENS4_5SM1004TMEM4LOAD26SM100_TMEM_LOAD_32dp32b16xENS4_13SM90_TMA_LOADENS11_INS12_ILi1ELi4ELi3EEES15_NSS_INS5_IJS16_S1L_EEENS5_IJS1L_SC_EEEEEEENS4_39AutoVectorizingCopyWithAssumedAlignmentILi128EEENS4_14SM90_TMA_STOREES25_S27_S27_EEEvvEEEEvNT_6ParamsE --------------------------
	.section	.nv.constant0._ZN7cutlass13device_kernelINS_4gemm6kernel13GemmUniversalIN4cute5tupleIJiiiiEEENS1_10collective13CollectiveMmaINS1_35MainloopSm100TmaUmmaWarpSpecializedILi4ELi2ELi4ENS5_IJNS4_1CILi2EEENSA_ILi1EEESC_EEEEENS5_IJNSA_ILi128EEESF_NSA_ILi32EEEEEENS_10bfloat16_tENS5_IJlSC_lEEESI_SJ_NS4_8TiledMMAINS4_8MMA_AtomIJNS4_26SM100_MMA_F16BF16_2x1SM_SSISI_SI_fLi128ELi128ELNS4_4UMMA5MajorE0ELSO_0ELNSN_7ScaleInE0ELSP_0EEEEEENS4_6LayoutINS5_IJSC_SC_SC_EEENS5_IJNSA_ILi0EEESU_SU_EEEEENS5_IJNS4_10UnderscoreESX_SX_EEEEENS4_18SM100_TMA_2SM_LOADENS4_14ComposedLayoutINS4_7SwizzleILi2ELi4ELi3EEENS4_18smem_ptr_flag_bitsILi16EEENSS_INS5_IJNSA_ILi8EEESG_EEENS5_IJSG_SC_EEEEEEEvNS4_8identityES10_S1A_vS1B_EENS_8epilogue10collective18CollectiveEpilogueINS1D_23Sm100TmaWarpSpecializedILi4ELi2ELi16ELb1ELb0EEEJNS5_IJNSA_ILi64EEESF_SG_EEENS5_IJNSS_IS1I_SC_EENSS_INS5_IJNSA_ILi16EEESB_EEENS5_IJSC_S1I_EEEEEEEESI_SJ_SI_SJ_NS1D_6fusion15FusionCallbacksIS1H_NS1Q_17LinearCombinationISI_fSI_fLNS_15FloatRoundStyleE2EEES1J_S1P_JEEENS4_5SM1004TMEM4LOAD26SM100_TMEM_LOAD_32dp32b16xENS4_13SM90_TMA_LOADENS11_INS12_ILi1ELi4ELi3EEES15_NSS_INS5_IJS16_S1L_EEENS5_IJS1L_SC_EEEEEEENS4_39AutoVectorizingCopyWithAssumedAlignmentILi128EEENS4_14SM90_TMA_STOREES25_S27_S27_EEEvvEEEEvNT_6ParamsE,"a",@progbits
	.sectionflags	@""
	.align	4
.nv.constant0._ZN7cutlass13device_kernelINS_4gemm6kernel13GemmUniversalIN4cute5tupleIJiiiiEEENS1_10collective13CollectiveMmaINS1_35MainloopSm100TmaUmmaWarpSpecializedILi4ELi2ELi4ENS5_IJNS4_1CILi2EEENSA_ILi1EEESC_EEEEENS5_IJNSA_ILi128EEESF_NSA_ILi32EEEEEENS_10bfloat16_tENS5_IJlSC_lEEESI_SJ_NS4_8TiledMMAINS4_8MMA_AtomIJNS4_26SM100_MMA_F16BF16_2x1SM_SSISI_SI_fLi128ELi128ELNS4_4UMMA5MajorE0ELSO_0ELNSN_7ScaleInE0ELSP_0EEEEEENS4_6LayoutINS5_IJSC_SC_SC_EEENS5_IJNSA_ILi0EEESU_SU_EEEEENS5_IJNS4_10UnderscoreESX_SX_EEEEENS4_18SM100_TMA_2SM_LOADENS4_14ComposedLayoutINS4_7SwizzleILi2ELi4ELi3EEENS4_18smem_ptr_flag_bitsILi16EEENSS_INS5_IJNSA_ILi8EEESG_EEENS5_IJSG_SC_EEEEEEEvNS4_8identityES10_S1A_vS1B_EENS_8epilogue10collective18CollectiveEpilogueINS1D_23Sm100TmaWarpSpecializedILi4ELi2ELi16ELb1ELb0EEEJNS5_IJNSA_ILi64EEESF_SG_EEENS5_IJNSS_IS1I_SC_EENSS_INS5_IJNSA_ILi16EEESB_EEENS5_IJSC_S1I_EEEEEEEESI_SJ_SI_SJ_NS1D_6fusion15FusionCallbacksIS1H_NS1Q_17LinearCombinationISI_fSI_fLNS_15FloatRoundStyleE2EEES1J_S1P_JEEENS4_5SM1004TMEM4LOAD26SM100_TMEM_LOAD_32dp32b16xENS4_13SM90_TMA_LOADENS11_INS12_ILi1ELi4ELi3EEES15_NSS_INS5_IJS16_S1L_EEENS5_IJS1L_SC_EEEEEEENS4_39AutoVectorizingCopyWithAssumedAlignmentILi128EEENS4_14SM90_TMA_STOREES25_S27_S27_EEEvvEEEEvNT_6ParamsE:
	.zero		2944


//--------------------- SYMBOLS --------------------------

	.type		.nv.reservedSmem.offset0,@object
	.size		.nv.reservedSmem.offset0,0x4
	.type		.nv.reservedSmem.cap,@object
	.size		.nv.reservedSmem.cap,0x4
	.type		__assertfail,@function
